	.target	sm_100a

	.elftype	@"ET_EXEC"


//--------------------- .note.nv.tkinfo           --------------------------
	.section	.note.nv.tkinfo,"",@"SHT_NOTE"
	.sectionflags	@"SHF_NOTE_NV_TKINFO"
	.tkinfo
        /*0018*/ 	.word	0x00000002
        /*0030*/ 	.string	""
        /*0030*/ 	.string	"ptxas"
        /*0030*/ 	.string	"Cuda compilation tools, release 13.0, V13.0.88"
        /*0030*/ 	.string	"Build cuda_13.0.r13.0/compiler.36424714_0"
        /*0030*/ 	.string	"-arch sm_100a -m 64 "



//--------------------- .note.nv.cuinfo           --------------------------
	.section	.note.nv.cuinfo,"",@"SHT_NOTE"
	.sectionflags	@"SHF_NOTE_NV_CUINFO"
        /*0018*/ 	.short	0x0002
        /*001a*/ 	.short	0x0064
        /*001c*/ 	.short	0x0082
	.zero		2


//--------------------- .nv.info                  --------------------------
	.section	.nv.info,"",@"SHT_CUDA_INFO"
	.align	4


	//----- nvinfo : EIATTR_REGCOUNT
	.align		4
        /*0000*/ 	.byte	0x04, 0x2f
        /*0002*/ 	.short	(.L_19 - .L_18)
	.align		4
.L_18:
        /*0004*/ 	.word	index@(_ZN7cutlass13device_kernelINS_4gemm6kernel13GemmUniversalIN4cute5tupleIJiiiiEEENS1_10collective13CollectiveMmaINS1_35MainloopSm100TmaUmmaWarpSpecializedILi8ELi2ELi4ENS5_IJNS4_1CILi1EEESB_SB_EEEEENS5_IJNSA_ILi128EEENSA_ILi64EEENSA_ILi32EEEEEENS_10tfloat32_tENS5_IJSB_llEEESI_NS5_IJlSB_lEEENS4_8TiledMMAINS4_8MMA_AtomIJNS4_17SM100_MMA_TF32_SSISI_SI_fLi128ELi64ELNS4_4UMMA5MajorE1ELSP_0ELNSO_7ScaleInE0ELSQ_0EEEEEENS4_6LayoutISC_NS5_IJNSA_ILi0EEESU_SU_EEEEENS5_IJNS4_10UnderscoreESX_SX_EEEEENS4_13SM90_TMA_LOADENS4_14ComposedLayoutINS4_7SwizzleILi2ELi5ELi2EEENS4_18smem_ptr_flag_bitsILi32EEENST_INS5_IJSG_NSA_ILi4EEEEEENS5_IJSB_SG_EEEEEEEvNS4_8identityES10_NS11_INS12_ILi3ELi4ELi3EEES15_NST_INS5_IJNSA_ILi8EEESG_EEENS5_IJSG_SB_EEEEEEEvS1B_EENS_8epilogue10collective18CollectiveEpilogueINS1J_23Sm100TmaWarpSpecializedILi4ELi2ELi16ELb1ELb0EEEJSH_NS5_IJNST_ISE_SB_EENST_INSA_ILi16EEESB_EEEEESI_SK_SI_SK_NS1J_6fusion15FusionCallbacksIS1N_NS1S_17LinearCombinationISI_fSI_fLNS_15FloatRoundStyleE2EEESH_S1R_JEEENS4_5SM1004TMEM4LOAD26SM100_TMEM_LOAD_32dp32b16xES10_NS11_INS12_ILi2ELi4ELi3EEES15_NST_INS5_IJS1D_S1P_EEENS5_IJS1P_SB_EEEEEEENS4_39AutoVectorizingCopyWithAssumedAlignmentILi128EEENS4_14SM90_TMA_STOREES26_S28_S28_EEEvvEEEEvNT_6ParamsE)
        /*0008*/ 	.word	0x00000060


	//----- nvinfo : EIATTR_FRAME_SIZE
	.align		4
.L_19:
        /*000c*/ 	.byte	0x04, 0x11
        /*000e*/ 	.short	(.L_21 - .L_20)
	.align		4
.L_20:
        /*0010*/ 	.word	index@($__internal_2_$__cuda_sm10x_tcgen05_guardrail_trap_unallocated_columns_being_dealloced)
        /*0014*/ 	.word	0x00000000


	//----- nvinfo : EIATTR_FRAME_SIZE
	.align		4
.L_21:
        /*0018*/ 	.byte	0x04, 0x11
        /*001a*/ 	.short	(.L_23 - .L_22)
	.align		4
.L_22:
        /*001c*/ 	.word	index@($__internal_1_$__cuda_sm10x_tcgen05_guardrail_trap_phase_invalid_during_alloc)
        /*0020*/ 	.word	0x00000000


	//----- nvinfo : EIATTR_FRAME_SIZE
	.align		4
.L_23:
        /*0024*/ 	.byte	0x04, 0x11
        /*0026*/ 	.short	(.L_25 - .L_24)
	.align		4
.L_24:
        /*0028*/ 	.word	index@($__internal_0_$__cuda_sm10x_tcgen05_guardrail_trap_col_being_dealloced_not_returned_by_alloc)
        /*002c*/ 	.word	0x00000000


	//----- nvinfo : EIATTR_FRAME_SIZE
	.align		4
.L_25:
        /*0030*/ 	.byte	0x04, 0x11
        /*0032*/ 	.short	(.L_27 - .L_26)
	.align		4
.L_26:
        /*0034*/ 	.word	index@(_ZN7cutlass13device_kernelINS_4gemm6kernel13GemmUniversalIN4cute5tupleIJiiiiEEENS1_10collective13CollectiveMmaINS1_35MainloopSm100TmaUmmaWarpSpecializedILi8ELi2ELi4ENS5_IJNS4_1CILi1EEESB_SB_EEEEENS5_IJNSA_ILi128EEENSA_ILi64EEENSA_ILi32EEEEEENS_10tfloat32_tENS5_IJSB_llEEESI_NS5_IJlSB_lEEENS4_8TiledMMAINS4_8MMA_AtomIJNS4_17SM100_MMA_TF32_SSISI_SI_fLi128ELi64ELNS4_4UMMA5MajorE1ELSP_0ELNSO_7ScaleInE0ELSQ_0EEEEEENS4_6LayoutISC_NS5_IJNSA_ILi0EEESU_SU_EEEEENS5_IJNS4_10UnderscoreESX_SX_EEEEENS4_13SM90_TMA_LOADENS4_14ComposedLayoutINS4_7SwizzleILi2ELi5ELi2EEENS4_18smem_ptr_flag_bitsILi32EEENST_INS5_IJSG_NSA_ILi4EEEEEENS5_IJSB_SG_EEEEEEEvNS4_8identityES10_NS11_INS12_ILi3ELi4ELi3EEES15_NST_INS5_IJNSA_ILi8EEESG_EEENS5_IJSG_SB_EEEEEEEvS1B_EENS_8epilogue10collective18CollectiveEpilogueINS1J_23Sm100TmaWarpSpecializedILi4ELi2ELi16ELb1ELb0EEEJSH_NS5_IJNST_ISE_SB_EENST_INSA_ILi16EEESB_EEEEESI_SK_SI_SK_NS1J_6fusion15FusionCallbacksIS1N_NS1S_17LinearCombinationISI_fSI_fLNS_15FloatRoundStyleE2EEESH_S1R_JEEENS4_5SM1004TMEM4LOAD26SM100_TMEM_LOAD_32dp32b16xES10_NS11_INS12_ILi2ELi4ELi3EEES15_NST_INS5_IJS1D_S1P_EEENS5_IJS1P_SB_EEEEEEENS4_39AutoVectorizingCopyWithAssumedAlignmentILi128EEENS4_14SM90_TMA_STOREES26_S28_S28_EEEvvEEEEvNT_6ParamsE)
        /*0038*/ 	.word	0x00000000


	//----- nvinfo : EIATTR_MIN_STACK_SIZE
	.align		4
.L_27:
        /*003c*/ 	.byte	0x04, 0x12
        /*003e*/ 	.short	(.L_29 - .L_28)
	.align		4
.L_28:
        /*0040*/ 	.word	index@(_ZN7cutlass13device_kernelINS_4gemm6kernel13GemmUniversalIN4cute5tupleIJiiiiEEENS1_10collective13CollectiveMmaINS1_35MainloopSm100TmaUmmaWarpSpecializedILi8ELi2ELi4ENS5_IJNS4_1CILi1EEESB_SB_EEEEENS5_IJNSA_ILi128EEENSA_ILi64EEENSA_ILi32EEEEEENS_10tfloat32_tENS5_IJSB_llEEESI_NS5_IJlSB_lEEENS4_8TiledMMAINS4_8MMA_AtomIJNS4_17SM100_MMA_TF32_SSISI_SI_fLi128ELi64ELNS4_4UMMA5MajorE1ELSP_0ELNSO_7ScaleInE0ELSQ_0EEEEEENS4_6LayoutISC_NS5_IJNSA_ILi0EEESU_SU_EEEEENS5_IJNS4_10UnderscoreESX_SX_EEEEENS4_13SM90_TMA_LOADENS4_14ComposedLayoutINS4_7SwizzleILi2ELi5ELi2EEENS4_18smem_ptr_flag_bitsILi32EEENST_INS5_IJSG_NSA_ILi4EEEEEENS5_IJSB_SG_EEEEEEEvNS4_8identityES10_NS11_INS12_ILi3ELi4ELi3EEES15_NST_INS5_IJNSA_ILi8EEESG_EEENS5_IJSG_SB_EEEEEEEvS1B_EENS_8epilogue10collective18CollectiveEpilogueINS1J_23Sm100TmaWarpSpecializedILi4ELi2ELi16ELb1ELb0EEEJSH_NS5_IJNST_ISE_SB_EENST_INSA_ILi16EEESB_EEEEESI_SK_SI_SK_NS1J_6fusion15FusionCallbacksIS1N_NS1S_17LinearCombinationISI_fSI_fLNS_15FloatRoundStyleE2EEESH_S1R_JEEENS4_5SM1004TMEM4LOAD26SM100_TMEM_LOAD_32dp32b16xES10_NS11_INS12_ILi2ELi4ELi3EEES15_NST_INS5_IJS1D_S1P_EEENS5_IJS1P_SB_EEEEEEENS4_39AutoVectorizingCopyWithAssumedAlignmentILi128EEENS4_14SM90_TMA_STOREES26_S28_S28_EEEvvEEEEvNT_6ParamsE)
        /*0044*/ 	.word	0x00000000
.L_29:


//--------------------- .nv.compat                --------------------------
	.section	.nv.compat,"",@"SHT_CUDA_COMPAT_INFO"
	.align	4
        /*0000*/ 	.byte	0x02, 0x09, 0x01, 0x00, 0x02, 0x02, 0x02, 0x00, 0x02, 0x05, 0x05, 0x00, 0x03, 0x07, 0x01, 0x01
        /*0010*/ 	.byte	0x02, 0x03, 0x01, 0x00, 0x02, 0x06, 0x01, 0x00, 0x04, 0x0b, 0x08, 0x00, 0x09, 0x00, 0x00, 0x00
        /*0020*/ 	.byte	0x00, 0x00, 0x00, 0x00


//--------------------- .nv.info._ZN7cutlass13device_kernelINS_4gemm6kernel13GemmUniversalIN4cute5tupleIJiiiiEEENS1_10collective13CollectiveMmaINS1_35MainloopSm100TmaUmmaWarpSpecializedILi8ELi2ELi4ENS5_IJNS4_1CILi1EEESB_SB_EEEEENS5_IJNSA_ILi128EEENSA_ILi64EEENSA_ILi32EEEEEENS_10tfloat32_tENS5_IJSB_llEEESI_NS5_IJlSB_lEEENS4_8TiledMMAINS4_8MMA_AtomIJNS4_17SM100_MMA_TF32_SSISI_SI_fLi128ELi64ELNS4_4UMMA5MajorE1ELSP_0ELNSO_7ScaleInE0ELSQ_0EEEEEENS4_6LayoutISC_NS5_IJNSA_ILi0EEESU_SU_EEEEENS5_IJNS4_10UnderscoreESX_SX_EEEEENS4_13SM90_TMA_LOADENS4_14ComposedLayoutINS4_7SwizzleILi2ELi5ELi2EEENS4_18smem_ptr_flag_bitsILi32EEENST_INS5_IJSG_NSA_ILi4EEEEEENS5_IJSB_SG_EEEEEEEvNS4_8identityES10_NS11_INS12_ILi3ELi4ELi3EEES15_NST_INS5_IJNSA_ILi8EEESG_EEENS5_IJSG_SB_EEEEEEEvS1B_EENS_8epilogue10collective18CollectiveEpilogueINS1J_23Sm100TmaWarpSpecializedILi4ELi2ELi16ELb1ELb0EEEJSH_NS5_IJNST_ISE_SB_EENST_INSA_ILi16EEESB_EEEEESI_SK_SI_SK_NS1J_6fusion15FusionCallbacksIS1N_NS1S_17LinearCombinationISI_fSI_fLNS_15FloatRoundStyleE2EEESH_S1R_JEEENS4_5SM1004TMEM4LOAD26SM100_TMEM_LOAD_32dp32b16xES10_NS11_INS12_ILi2ELi4ELi3EEES15_NST_INS5_IJS1D_S1P_EEENS5_IJS1P_SB_EEEEEEENS4_39AutoVectorizingCopyWithAssumedAlignmentILi128EEENS4_14SM90_TMA_STOREES26_S28_S28_EEEvvEEEEvNT_6ParamsE --------------------------
	.section	.nv.info._ZN7cutlass13device_kernelINS_4gemm6kernel13GemmUniversalIN4cute5tupleIJiiiiEEENS1_10collective13CollectiveMmaINS1_35MainloopSm100TmaUmmaWarpSpecializedILi8ELi2ELi4ENS5_IJNS4_1CILi1EEESB_SB_EEEEENS5_IJNSA_ILi128EEENSA_ILi64EEENSA_ILi32EEEEEENS_10tfloat32_tENS5_IJSB_llEEESI_NS5_IJlSB_lEEENS4_8TiledMMAINS4_8MMA_AtomIJNS4_17SM100_MMA_TF32_SSISI_SI_fLi128ELi64ELNS4_4UMMA5MajorE1ELSP_0ELNSO_7ScaleInE0ELSQ_0EEEEEENS4_6LayoutISC_NS5_IJNSA_ILi0EEESU_SU_EEEEENS5_IJNS4_10UnderscoreESX_SX_EEEEENS4_13SM90_TMA_LOADENS4_14ComposedLayoutINS4_7SwizzleILi2ELi5ELi2EEENS4_18smem_ptr_flag_bitsILi32EEENST_INS5_IJSG_NSA_ILi4EEEEEENS5_IJSB_SG_EEEEEEEvNS4_8identityES10_NS11_INS12_ILi3ELi4ELi3EEES15_NST_INS5_IJNSA_ILi8EEESG_EEENS5_IJSG_SB_EEEEEEEvS1B_EENS_8epilogue10collective18CollectiveEpilogueINS1J_23Sm100TmaWarpSpecializedILi4ELi2ELi16ELb1ELb0EEEJSH_NS5_IJNST_ISE_SB_EENST_INSA_ILi16EEESB_EEEEESI_SK_SI_SK_NS1J_6fusion15FusionCallbacksIS1N_NS1S_17LinearCombinationISI_fSI_fLNS_15FloatRoundStyleE2EEESH_S1R_JEEENS4_5SM1004TMEM4LOAD26SM100_TMEM_LOAD_32dp32b16xES10_NS11_INS12_ILi2ELi4ELi3EEES15_NST_INS5_IJS1D_S1P_EEENS5_IJS1P_SB_EEEEEEENS4_39AutoVectorizingCopyWithAssumedAlignmentILi128EEENS4_14SM90_TMA_STOREES26_S28_S28_EEEvvEEEEvNT_6ParamsE,"",@"SHT_CUDA_INFO"
	.sectionflags	@""
	.align	4


	//----- nvinfo : EIATTR_CUDA_API_VERSION
	.align		4
        /*0000*/ 	.byte	0x04, 0x37
        /*0002*/ 	.short	(.L_31 - .L_30)
.L_30:
        /*0004*/ 	.word	0x00000082


	//----- nvinfo : EIATTR_KPARAM_INFO
	.align		4
.L_31:
        /*0008*/ 	.byte	0x04, 0x17
        /*000a*/ 	.short	(.L_33 - .L_32)
.L_32:
        /*000c*/ 	.word	0x00000000
        /*0010*/ 	.short	0x0000
        /*0012*/ 	.short	0x0000
        /*0014*/ 	.byte	0x00, 0xf0, 0x01, 0x20


	//----- nvinfo : EIATTR_AT_ENTRY_FRAGMENTS
	.align		4
.L_33:
        /*0018*/ 	.byte	0x04, 0x4f
        /*001a*/ 	.short	(.L_35 - .L_34)


	//   ....[0]....
.L_34:
        /*001c*/ 	.word	0x00000006


	//----- nvinfo : EIATTR_RESERVED_SMEM_USED
	.align		4
.L_35:
        /*0020*/ 	.byte	0x01, 0x41
	.zero		2


	//----- nvinfo : EIATTR_SPARSE_MMA_MASK
	.align		4
        /*0024*/ 	.byte	0x03, 0x50
        /*0026*/ 	.short	0x0000


	//----- nvinfo : EIATTR_TCGEN05_1CTA_USED
	.align		4
        /*0028*/ 	.byte	0x01, 0x51
	.zero		2


	//----- nvinfo : EIATTR_MAXREG_COUNT
	.align		4
        /*002c*/ 	.byte	0x03, 0x1b
        /*002e*/ 	.short	0x00ff


	//----- nvinfo : EIATTR_NUM_BARRIERS
	.align		4
        /*0030*/ 	.byte	0x02, 0x4c
        /*0032*/ 	.byte	0x07
	.zero		1


	//----- nvinfo : EIATTR_EXTERNS
	.align		4
        /*0034*/ 	.byte	0x04, 0x0f
        /*0036*/ 	.short	(.L_37 - .L_36)


	//   ....[0]....
	.align		4
.L_36:
        /*0038*/ 	.word	index@(__assertfail)


	//----- nvinfo : EIATTR_MERCURY_ISA_VERSION
	.align		4
.L_37:
        /*003c*/ 	.byte	0x03, 0x5f
        /*003e*/ 	.short	0x0101


	//----- nvinfo : EIATTR_INT_WARP_WIDE_INSTR_OFFSETS
	.align		4
        /*0040*/ 	.byte	0x04, 0x31
        /*0042*/ 	.short	(.L_39 - .L_38)


	//   ....[0]....
.L_38:
        /*0044*/ 	.word	0x00002090


	//   ....[1]....
        /*0048*/ 	.word	0x00003d20


	//   ....[2]....
        /*004c*/ 	.word	0x00003d40


	//   ....[3]....
        /*0050*/ 	.word	0x00003d70


	//   ....[4]....
        /*0054*/ 	.word	0x000046b0


	//   ....[5]....
        /*0058*/ 	.word	0x00004720


	//   ....[6]....
        /*005c*/ 	.word	0x00004810


	//   ....[7]....
        /*0060*/ 	.word	0x00004890


	//   ....[8]....
        /*0064*/ 	.word	0x000049a0


	//   ....[9]....
        /*0068*/ 	.word	0x00004a30


	//   ....[10]....
        /*006c*/ 	.word	0x00004c10


	//   ....[11]....
        /*0070*/ 	.word	0x00004d70


	//----- nvinfo : EIATTR_COOP_GROUP_MASK_REGIDS
	.align		4
.L_39:
        /*0074*/ 	.byte	0x04, 0x29
        /*0076*/ 	.short	(.L_41 - .L_40)


	//   ....[0]....
.L_40:
        /*0078*/ 	.word	0xffffffff


	//   ....[1]....
        /*007c*/ 	.word	0xffffffff


	//   ....[2]....
        /*0080*/ 	.word	0xffffffff


	//   ....[3]....
        /*0084*/ 	.word	0xffffffff


	//   ....[4]....
        /*0088*/ 	.word	0xffffffff


	//   ....[5]....
        /*008c*/ 	.word	0xffffffff


	//   ....[6]....
        /*0090*/ 	.word	0xffffffff


	//   ....[7]....
        /*0094*/ 	.word	0xffffffff


	//   ....[8]....
        /*0098*/ 	.word	0xffffffff


	//   ....[9]....
        /*009c*/ 	.word	0xffffffff


	//   ....[10]....
        /*00a0*/ 	.word	0xffffffff


	//   ....[11]....
        /*00a4*/ 	.word	0xffffffff


	//   ....[12]....
        /*00a8*/ 	.word	0xffffffff


	//----- nvinfo : EIATTR_COOP_GROUP_INSTR_OFFSETS
	.align		4
.L_41:
        /*00ac*/ 	.byte	0x04, 0x28
        /*00ae*/ 	.short	(.L_43 - .L_42)


	//   ....[0]....
.L_42:
        /*00b0*/ 	.word	0x00000090


	//   ....[1]....
        /*00b4*/ 	.word	0x000004d0


	//   ....[2]....
        /*00b8*/ 	.word	0x000006c0


	//   ....[3]....
        /*00bc*/ 	.word	0x00000860


	//   ....[4]....
        /*00c0*/ 	.word	0x00000960


	//   ....[5]....
        /*00c4*/ 	.word	0x00000ad0


	//   ....[6]....
        /*00c8*/ 	.word	0x00000c70


	//   ....[7]....
        /*00cc*/ 	.word	0x00001f70


	//   ....[8]....
        /*00d0*/ 	.word	0x00002f90


	//   ....[9]....
        /*00d4*/ 	.word	0x000031a0


	//   ....[10]....
        /*00d8*/ 	.word	0x000031d0


	//   ....[11]....
        /*00dc*/ 	.word	0x00003c00


	//   ....[12]....
        /*00e0*/ 	.word	0x00003e30


	//----- nvinfo : EIATTR_VRC_CTA_INIT_COUNT
	.align		4
.L_43:
        /*00e4*/ 	.byte	0x02, 0x4a
        /*00e6*/ 	.byte	0x80
	.zero		1


	//----- nvinfo : EIATTR_SYSCALL_OFFSETS
	.align		4
        /*00e8*/ 	.byte	0x04, 0x46
        /*00ea*/ 	.short	(.L_45 - .L_44)


	//   ....[0]....
.L_44:
        /*00ec*/ 	.word	0x000057f0


	//   ....[1]....
        /*00f0*/ 	.word	0x000058e0


	//   ....[2]....
        /*00f4*/ 	.word	0x00006050


	//   ....[3]....
        /*00f8*/ 	.word	0x000069d0


	//   ....[4]....
        /*00fc*/ 	.word	0x00007320


	//   ....[5]....
        /*0100*/ 	.word	0x00007c70


	//----- nvinfo : EIATTR_MBARRIER_INSTR_OFFSETS
	.align		4
.L_45:
        /*0104*/ 	.byte	0x04, 0x39
        /*0106*/ 	.short	(.L_47 - .L_46)


	//   ....[0]....
.L_46:
        /*0108*/ 	.word	0x000005b0
        /*010c*/ 	.word	0x000000ff
        /*0110*/ 	.word	0x00000000
        /*0114*/ 	.short	0x0100
        /*0116*/ 	.byte	0x05
	.zero		1


	//   ....[1]....
        /*0118*/ 	.word	0x000005c0
        /*011c*/ 	.word	0x000000ff
        /*0120*/ 	.word	0x00000040
        /*0124*/ 	.short	0x0100
        /*0126*/ 	.byte	0x05
	.zero		1


	//   ....[2]....
        /*0128*/ 	.word	0x000005d0
        /*012c*/ 	.word	0x000000ff
        /*0130*/ 	.word	0x00000008
        /*0134*/ 	.short	0x0100
        /*0136*/ 	.byte	0x05
	.zero		1


	//   ....[3]....
        /*0138*/ 	.word	0x000005e0
        /*013c*/ 	.word	0x000000ff
        /*0140*/ 	.word	0x00000048
        /*0144*/ 	.short	0x0100
        /*0146*/ 	.byte	0x05
	.zero		1


	//   ....[4]....
        /*0148*/ 	.word	0x000005f0
        /*014c*/ 	.word	0x000000ff
        /*0150*/ 	.word	0x00000010
        /*0154*/ 	.short	0x0100
        /*0156*/ 	.byte	0x05
	.zero		1


	//   ....[5]....
        /*0158*/ 	.word	0x00000600
        /*015c*/ 	.word	0x000000ff
        /*0160*/ 	.word	0x00000050
        /*0164*/ 	.short	0x0100
        /*0166*/ 	.byte	0x05
	.zero		1


	//   ....[6]....
        /*0168*/ 	.word	0x00000610
        /*016c*/ 	.word	0x000000ff
        /*0170*/ 	.word	0x00000018
        /*0174*/ 	.short	0x0100
        /*0176*/ 	.byte	0x05
	.zero		1


	//   ....[7]....
        /*0178*/ 	.word	0x00000620
        /*017c*/ 	.word	0x000000ff
        /*0180*/ 	.word	0x00000058
        /*0184*/ 	.short	0x0100
        /*0186*/ 	.byte	0x05
	.zero		1


	//   ....[8]....
        /*0188*/ 	.word	0x00000630
        /*018c*/ 	.word	0x000000ff
        /*0190*/ 	.word	0x00000020
        /*0194*/ 	.short	0x0100
        /*0196*/ 	.byte	0x05
	.zero		1


	//   ....[9]....
        /*0198*/ 	.word	0x00000640
        /*019c*/ 	.word	0x000000ff
        /*01a0*/ 	.word	0x00000060
        /*01a4*/ 	.short	0x0100
        /*01a6*/ 	.byte	0x05
	.zero		1


	//   ....[10]....
        /*01a8*/ 	.word	0x00000650
        /*01ac*/ 	.word	0x000000ff
        /*01b0*/ 	.word	0x00000028
        /*01b4*/ 	.short	0x0100
        /*01b6*/ 	.byte	0x05
	.zero		1


	//   ....[11]....
        /*01b8*/ 	.word	0x00000660
        /*01bc*/ 	.word	0x000000ff
        /*01c0*/ 	.word	0x00000068
        /*01c4*/ 	.short	0x0100
        /*01c6*/ 	.byte	0x05
	.zero		1


	//   ....[12]....
        /*01c8*/ 	.word	0x00000670
        /*01cc*/ 	.word	0x000000ff
        /*01d0*/ 	.word	0x00000030
        /*01d4*/ 	.short	0x0100
        /*01d6*/ 	.byte	0x05
	.zero		1


	//   ....[13]....
        /*01d8*/ 	.word	0x00000680
        /*01dc*/ 	.word	0x000000ff
        /*01e0*/ 	.word	0x00000070
        /*01e4*/ 	.short	0x0100
        /*01e6*/ 	.byte	0x05
	.zero		1


	//   ....[14]....
        /*01e8*/ 	.word	0x00000690
        /*01ec*/ 	.word	0x000000ff
        /*01f0*/ 	.word	0x00000038
        /*01f4*/ 	.short	0x0100
        /*01f6*/ 	.byte	0x05
	.zero		1


	//   ....[15]....
        /*01f8*/ 	.word	0x000006a0
        /*01fc*/ 	.word	0x000000ff
        /*0200*/ 	.word	0x00000078
        /*0204*/ 	.short	0x0100
        /*0206*/ 	.byte	0x05
	.zero		1


	//   ....[16]....
        /*0208*/ 	.word	0x000007d0
        /*020c*/ 	.word	0x000000ff
        /*0210*/ 	.word	0x00000080
        /*0214*/ 	.short	0x0100
        /*0216*/ 	.byte	0x07
	.zero		1


	//   ....[17]....
        /*0218*/ 	.word	0x000007e0
        /*021c*/ 	.word	0x000000ff
        /*0220*/ 	.word	0x000000a0
        /*0224*/ 	.short	0x0100
        /*0226*/ 	.byte	0x07
	.zero		1


	//   ....[18]....
        /*0228*/ 	.word	0x000007f0
        /*022c*/ 	.word	0x000000ff
        /*0230*/ 	.word	0x00000088
        /*0234*/ 	.short	0x0100
        /*0236*/ 	.byte	0x07
	.zero		1


	//   ....[19]....
        /*0238*/ 	.word	0x00000800
        /*023c*/ 	.word	0x000000ff
        /*0240*/ 	.word	0x000000a8
        /*0244*/ 	.short	0x0100
        /*0246*/ 	.byte	0x07
	.zero		1


	//   ....[20]....
        /*0248*/ 	.word	0x00000810
        /*024c*/ 	.word	0x000000ff
        /*0250*/ 	.word	0x00000090
        /*0254*/ 	.short	0x0100
        /*0256*/ 	.byte	0x07
	.zero		1


	//   ....[21]....
        /*0258*/ 	.word	0x00000820
        /*025c*/ 	.word	0x000000ff
        /*0260*/ 	.word	0x000000b0
        /*0264*/ 	.short	0x0100
        /*0266*/ 	.byte	0x07
	.zero		1


	//   ....[22]....
        /*0268*/ 	.word	0x00000830
        /*026c*/ 	.word	0x000000ff
        /*0270*/ 	.word	0x00000098
        /*0274*/ 	.short	0x0100
        /*0276*/ 	.byte	0x07
	.zero		1


	//   ....[23]....
        /*0278*/ 	.word	0x00000840
        /*027c*/ 	.word	0x000000ff
        /*0280*/ 	.word	0x000000b8
        /*0284*/ 	.short	0x0100
        /*0286*/ 	.byte	0x07
	.zero		1


	//   ....[24]....
        /*0288*/ 	.word	0x00000930
        /*028c*/ 	.word	0x000000ff
        /*0290*/ 	.word	0x000000c0
        /*0294*/ 	.short	0x0100
        /*0296*/ 	.byte	0x05
	.zero		1


	//   ....[25]....
        /*0298*/ 	.word	0x00000940
        /*029c*/ 	.word	0x000000ff
        /*02a0*/ 	.word	0x000000c8
        /*02a4*/ 	.short	0x0100
        /*02a6*/ 	.byte	0x05
	.zero		1


	//   ....[26]....
        /*02a8*/ 	.word	0x00000a80
        /*02ac*/ 	.word	0x000000ff
        /*02b0*/ 	.word	0x000000d0
        /*02b4*/ 	.short	0x0100
        /*02b6*/ 	.byte	0x05
	.zero		1


	//   ....[27]....
        /*02b8*/ 	.word	0x00000a90
        /*02bc*/ 	.word	0x000000ff
        /*02c0*/ 	.word	0x000000e0
        /*02c4*/ 	.short	0x0100
        /*02c6*/ 	.byte	0x05
	.zero		1


	//   ....[28]....
        /*02c8*/ 	.word	0x00000aa0
        /*02cc*/ 	.word	0x000000ff
        /*02d0*/ 	.word	0x000000d8
        /*02d4*/ 	.short	0x0100
        /*02d6*/ 	.byte	0x05
	.zero		1


	//   ....[29]....
        /*02d8*/ 	.word	0x00000ab0
        /*02dc*/ 	.word	0x000000ff
        /*02e0*/ 	.word	0x000000e8
        /*02e4*/ 	.short	0x0100
        /*02e6*/ 	.byte	0x05
	.zero		1


	//   ....[30]....
        /*02e8*/ 	.word	0x00000be0
        /*02ec*/ 	.word	0x000000ff
        /*02f0*/ 	.word	0x000000f0
        /*02f4*/ 	.short	0x0100
        /*02f6*/ 	.byte	0x07
	.zero		1


	//   ....[31]....
        /*02f8*/ 	.word	0x00000bf0
        /*02fc*/ 	.word	0x000000ff
        /*0300*/ 	.word	0x00000110
        /*0304*/ 	.short	0x0100
        /*0306*/ 	.byte	0x07
	.zero		1


	//   ....[32]....
        /*0308*/ 	.word	0x00000c00
        /*030c*/ 	.word	0x000000ff
        /*0310*/ 	.word	0x000000f8
        /*0314*/ 	.short	0x0100
        /*0316*/ 	.byte	0x07
	.zero		1


	//   ....[33]....
        /*0318*/ 	.word	0x00000c10
        /*031c*/ 	.word	0x000000ff
        /*0320*/ 	.word	0x00000118
        /*0324*/ 	.short	0x0100
        /*0326*/ 	.byte	0x07
	.zero		1


	//   ....[34]....
        /*0328*/ 	.word	0x00000c20
        /*032c*/ 	.word	0x000000ff
        /*0330*/ 	.word	0x00000100
        /*0334*/ 	.short	0x0100
        /*0336*/ 	.byte	0x07
	.zero		1


	//   ....[35]....
        /*0338*/ 	.word	0x00000c30
        /*033c*/ 	.word	0x000000ff
        /*0340*/ 	.word	0x00000120
        /*0344*/ 	.short	0x0100
        /*0346*/ 	.byte	0x07
	.zero		1


	//   ....[36]....
        /*0348*/ 	.word	0x00000c40
        /*034c*/ 	.word	0x000000ff
        /*0350*/ 	.word	0x00000108
        /*0354*/ 	.short	0x0100
        /*0356*/ 	.byte	0x07
	.zero		1


	//   ....[37]....
        /*0358*/ 	.word	0x00000c50
        /*035c*/ 	.word	0x000000ff
        /*0360*/ 	.word	0x00000128
        /*0364*/ 	.short	0x0100
        /*0366*/ 	.byte	0x07
	.zero		1


	//   ....[38]....
        /*0368*/ 	.word	0x00000d40
        /*036c*/ 	.word	0x000000ff
        /*0370*/ 	.word	0x00000130
        /*0374*/ 	.short	0x0100
        /*0376*/ 	.byte	0x05
	.zero		1


	//   ....[39]....
        /*0378*/ 	.word	0x00000d50
        /*037c*/ 	.word	0x000000ff
        /*0380*/ 	.word	0x00000140
        /*0384*/ 	.short	0x0100
        /*0386*/ 	.byte	0x05
	.zero		1


	//   ....[40]....
        /*0388*/ 	.word	0x00000d60
        /*038c*/ 	.word	0x000000ff
        /*0390*/ 	.word	0x00000138
        /*0394*/ 	.short	0x0100
        /*0396*/ 	.byte	0x05
	.zero		1


	//   ....[41]....
        /*0398*/ 	.word	0x00000d70
        /*039c*/ 	.word	0x000000ff
        /*03a0*/ 	.word	0x00000148
        /*03a4*/ 	.short	0x0100
        /*03a6*/ 	.byte	0x05
	.zero		1


	//   ....[42]....
        /*03a8*/ 	.word	0x00001650
        /*03ac*/ 	.word	0x00000003
        /*03b0*/ 	.word	0x00000140
        /*03b4*/ 	.short	0x010a
        /*03b6*/ 	.byte	0xff
	.zero		1


	//   ....[43]....
        /*03b8*/ 	.word	0x00001680
        /*03bc*/ 	.word	0x00000003
        /*03c0*/ 	.word	0x00000130
        /*03c4*/ 	.short	0x0101
        /*03c6*/ 	.byte	0xff
	.zero		1


	//   ....[44]....
        /*03c8*/ 	.word	0x00001750
        /*03cc*/ 	.word	0x000000ff
        /*03d0*/ 	.word	0x00000040
        /*03d4*/ 	.short	0x010a
        /*03d6*/ 	.byte	0x08
	.zero		1


	//   ....[45]....
        /*03d8*/ 	.word	0x00001820
        /*03dc*/ 	.word	0x000000ff
        /*03e0*/ 	.word	0x00000040
        /*03e4*/ 	.short	0x010a
        /*03e6*/ 	.byte	0x29
	.zero		1


	//   ....[46]....
        /*03e8*/ 	.word	0x00001970
        /*03ec*/ 	.word	0x000000ff
        /*03f0*/ 	.word	0x00000040
        /*03f4*/ 	.short	0x010a
        /*03f6*/ 	.byte	0x08
	.zero		1


	//   ....[47]....
        /*03f8*/ 	.word	0x00001b70
        /*03fc*/ 	.word	0x000000ff
        /*0400*/ 	.word	0x000000c8
        /*0404*/ 	.short	0x0101
        /*0406*/ 	.byte	0x04
	.zero		1


	//   ....[48]....
        /*0408*/ 	.word	0x00001b90
        /*040c*/ 	.word	0x000000ff
        /*0410*/ 	.word	0x00000040
        /*0414*/ 	.short	0x010a
        /*0416*/ 	.byte	0x08
	.zero		1


	//   ....[49]....
        /*0418*/ 	.word	0x00001c40
        /*041c*/ 	.word	0x000000ff
        /*0420*/ 	.word	0x00000040
        /*0424*/ 	.short	0x010a
        /*0426*/ 	.byte	0x29
	.zero		1


	//   ....[50]....
        /*0428*/ 	.word	0x00001d90
        /*042c*/ 	.word	0x000000ff
        /*0430*/ 	.word	0x00000040
        /*0434*/ 	.short	0x010a
        /*0436*/ 	.byte	0x08
	.zero		1


	//   ....[51]....
        /*0438*/ 	.word	0x00001fa0
        /*043c*/ 	.word	0x00000002
        /*0440*/ 	.word	0x000000d0
        /*0444*/ 	.short	0x010a
        /*0446*/ 	.byte	0xff
	.zero		1


	//   ....[52]....
        /*0448*/ 	.word	0x00002060
        /*044c*/ 	.word	0x00000002
        /*0450*/ 	.word	0x00000000
        /*0454*/ 	.short	0x0101
        /*0456*/ 	.byte	0xff
	.zero		1


	//   ....[53]....
        /*0458*/ 	.word	0x000025c0
        /*045c*/ 	.word	0x000000ff
        /*0460*/ 	.word	0x00000000
        /*0464*/ 	.short	0x010a
        /*0466*/ 	.byte	0x05
	.zero		1


	//   ....[54]....
        /*0468*/ 	.word	0x00002650
        /*046c*/ 	.word	0x000000ff
        /*0470*/ 	.word	0x00000000
        /*0474*/ 	.short	0x010a
        /*0476*/ 	.byte	0x05
	.zero		1


	//   ....[55]....
        /*0478*/ 	.word	0x000026e0
        /*047c*/ 	.word	0x000000ff
        /*0480*/ 	.word	0x00000000
        /*0484*/ 	.short	0x010a
        /*0486*/ 	.byte	0x05
	.zero		1


	//   ....[56]....
        /*0488*/ 	.word	0x00002770
        /*048c*/ 	.word	0x000000ff
        /*0490*/ 	.word	0x00000000
        /*0494*/ 	.short	0x010a
        /*0496*/ 	.byte	0x05
	.zero		1


	//   ....[57]....
        /*0498*/ 	.word	0x00002800
        /*049c*/ 	.word	0x000000ff
        /*04a0*/ 	.word	0x00000000
        /*04a4*/ 	.short	0x010a
        /*04a6*/ 	.byte	0x05
	.zero		1


	//   ....[58]....
        /*04a8*/ 	.word	0x00002890
        /*04ac*/ 	.word	0x000000ff
        /*04b0*/ 	.word	0x00000000
        /*04b4*/ 	.short	0x010a
        /*04b6*/ 	.byte	0x05
	.zero		1


	//   ....[59]....
        /*04b8*/ 	.word	0x00002920
        /*04bc*/ 	.word	0x000000ff
        /*04c0*/ 	.word	0x00000000
        /*04c4*/ 	.short	0x010a
        /*04c6*/ 	.byte	0x05
	.zero		1


	//   ....[60]....
        /*04c8*/ 	.word	0x000029c0
        /*04cc*/ 	.word	0x00000000
        /*04d0*/ 	.word	0x00000000
        /*04d4*/ 	.short	0x010a
        /*04d6*/ 	.byte	0xff
	.zero		1


	//   ....[61]....
        /*04d8*/ 	.word	0x00002ae0
        /*04dc*/ 	.word	0x00000000
        /*04e0*/ 	.word	0x00000130
        /*04e4*/ 	.short	0x010a
        /*04e6*/ 	.byte	0xff
	.zero		1


	//   ....[62]....
        /*04e8*/ 	.word	0x00002b40
        /*04ec*/ 	.word	0x00000004
        /*04f0*/ 	.word	0x00000000
        /*04f4*/ 	.short	0x0101
        /*04f6*/ 	.byte	0xff
	.zero		1


	//   ....[63]....
        /*04f8*/ 	.word	0x00002b60
        /*04fc*/ 	.word	0x000000ff
        /*0500*/ 	.word	0x000000e0
        /*0504*/ 	.short	0x010a
        /*0506*/ 	.byte	0x05
	.zero		1


	//   ....[64]....
        /*0508*/ 	.word	0x00002c80
        /*050c*/ 	.word	0x00000000
        /*0510*/ 	.word	0x000000d0
        /*0514*/ 	.short	0x010a
        /*0516*/ 	.byte	0xff
	.zero		1


	//   ....[65]....
        /*0518*/ 	.word	0x00002d90
        /*051c*/ 	.word	0x00000000
        /*0520*/ 	.word	0x00000000
        /*0524*/ 	.short	0x0101
        /*0526*/ 	.byte	0xff
	.zero		1


	//   ....[66]....
        /*0528*/ 	.word	0x00002e20
        /*052c*/ 	.word	0x000000ff
        /*0530*/ 	.word	0x000000e0
        /*0534*/ 	.short	0x0106
        /*0536*/ 	.byte	0x05
	.zero		1


	//   ....[67]....
        /*0538*/ 	.word	0x00002e40
        /*053c*/ 	.word	0x000000ff
        /*0540*/ 	.word	0x000000e0
        /*0544*/ 	.short	0x010a
        /*0546*/ 	.byte	0x05
	.zero		1


	//   ....[68]....
        /*0548*/ 	.word	0x00002ed0
        /*054c*/ 	.word	0x000000ff
        /*0550*/ 	.word	0x000000e0
        /*0554*/ 	.short	0x0106
        /*0556*/ 	.byte	0x04
	.zero		1


	//   ....[69]....
        /*0558*/ 	.word	0x00002f10
        /*055c*/ 	.word	0x00000000
        /*0560*/ 	.word	0x000000e0
        /*0564*/ 	.short	0x010a
        /*0566*/ 	.byte	0xff
	.zero		1


	//   ....[70]....
        /*0568*/ 	.word	0x00003450
        /*056c*/ 	.word	0x00000000
        /*0570*/ 	.word	0x000000d0
        /*0574*/ 	.short	0x010a
        /*0576*/ 	.byte	0xff
	.zero		1


	//   ....[71]....
        /*0578*/ 	.word	0x00003560
        /*057c*/ 	.word	0x00000003
        /*0580*/ 	.word	0x00000000
        /*0584*/ 	.short	0x0101
        /*0586*/ 	.byte	0xff
	.zero		1


	//   ....[72]....
        /*0588*/ 	.word	0x00003570
        /*058c*/ 	.word	0x000000ff
        /*0590*/ 	.word	0x00000000
        /*0594*/ 	.short	0x010a
        /*0596*/ 	.byte	0x06
	.zero		1


	//   ....[73]....
        /*0598*/ 	.word	0x00003590
        /*059c*/ 	.word	0x000000ff
        /*05a0*/ 	.word	0x00000110
        /*05a4*/ 	.short	0x010a
        /*05a6*/ 	.byte	0x07
	.zero		1


	//   ....[74]....
        /*05a8*/ 	.word	0x00003660
        /*05ac*/ 	.word	0x000000ff
        /*05b0*/ 	.word	0x00000000
        /*05b4*/ 	.short	0x010a
        /*05b6*/ 	.byte	0x06
	.zero		1


	//   ....[75]....
        /*05b8*/ 	.word	0x00003790
        /*05bc*/ 	.word	0x000000ff
        /*05c0*/ 	.word	0x00000000
        /*05c4*/ 	.short	0x010a
        /*05c6*/ 	.byte	0x1a
	.zero		1


	//   ....[76]....
        /*05c8*/ 	.word	0x00003a30
        /*05cc*/ 	.word	0x000000ff
        /*05d0*/ 	.word	0x00000000
        /*05d4*/ 	.short	0x010a
        /*05d6*/ 	.byte	0x06
	.zero		1


	//   ....[77]....
        /*05d8*/ 	.word	0x00003ac0
        /*05dc*/ 	.word	0x000000ff
        /*05e0*/ 	.word	0x00000000
        /*05e4*/ 	.short	0x010a
        /*05e6*/ 	.byte	0x06
	.zero		1


	//   ....[78]....
        /*05e8*/ 	.word	0x00003b50
        /*05ec*/ 	.word	0x000000ff
        /*05f0*/ 	.word	0x00000000
        /*05f4*/ 	.short	0x010a
        /*05f6*/ 	.byte	0x06
	.zero		1


	//   ....[79]....
        /*05f8*/ 	.word	0x00003be0
        /*05fc*/ 	.word	0x000000ff
        /*0600*/ 	.word	0x00000000
        /*0604*/ 	.short	0x010a
        /*0606*/ 	.byte	0x07
	.zero		1


	//   ....[80]....
        /*0608*/ 	.word	0x00004060
        /*060c*/ 	.word	0x00000000
        /*0610*/ 	.word	0x000000d0
        /*0614*/ 	.short	0x010a
        /*0616*/ 	.byte	0xff
	.zero		1


	//   ....[81]....
        /*0618*/ 	.word	0x00004120
        /*061c*/ 	.word	0x00000000
        /*0620*/ 	.word	0x00000000
        /*0624*/ 	.short	0x0101
        /*0626*/ 	.byte	0xff
	.zero		1


	//   ....[82]....
        /*0628*/ 	.word	0x00004440
        /*062c*/ 	.word	0x000000ff
        /*0630*/ 	.word	0x000000c8
        /*0634*/ 	.short	0x010a
        /*0636*/ 	.byte	0x07
	.zero		1


	//   ....[83]....
        /*0638*/ 	.word	0x00004630
        /*063c*/ 	.word	0x000000ff
        /*0640*/ 	.word	0x000000a0
        /*0644*/ 	.short	0x010a
        /*0646*/ 	.byte	0x07
	.zero		1


	//   ....[84]....
        /*0648*/ 	.word	0x000047b0
        /*064c*/ 	.word	0x000000ff
        /*0650*/ 	.word	0x00000080
        /*0654*/ 	.short	0x010b
        /*0656*/ 	.byte	0x07
	.zero		1


	//   ....[85]....
        /*0658*/ 	.word	0x000047c0
        /*065c*/ 	.word	0x000000ff
        /*0660*/ 	.word	0x00000000
        /*0664*/ 	.short	0x0101
        /*0666*/ 	.byte	0x08
	.zero		1


	//   ....[86]....
        /*0668*/ 	.word	0x000047e0
        /*066c*/ 	.word	0x000000ff
        /*0670*/ 	.word	0x000000a8
        /*0674*/ 	.short	0x010a
        /*0676*/ 	.byte	0x07
	.zero		1


	//   ....[87]....
        /*0678*/ 	.word	0x00004940
        /*067c*/ 	.word	0x000000ff
        /*0680*/ 	.word	0x00000088
        /*0684*/ 	.short	0x010b
        /*0686*/ 	.byte	0x07
	.zero		1


	//   ....[88]....
        /*0688*/ 	.word	0x00004950
        /*068c*/ 	.word	0x000000ff
        /*0690*/ 	.word	0x00000000
        /*0694*/ 	.short	0x0101
        /*0696*/ 	.byte	0x08
	.zero		1


	//   ....[89]....
        /*0698*/ 	.word	0x00004960
        /*069c*/ 	.word	0x000000ff
        /*06a0*/ 	.word	0x000000b0
        /*06a4*/ 	.short	0x010a
        /*06a6*/ 	.byte	0x07
	.zero		1


	//   ....[90]....
        /*06a8*/ 	.word	0x00004b00
        /*06ac*/ 	.word	0x000000ff
        /*06b0*/ 	.word	0x00000090
        /*06b4*/ 	.short	0x010b
        /*06b6*/ 	.byte	0x07
	.zero		1


	//   ....[91]....
        /*06b8*/ 	.word	0x00004b70
        /*06bc*/ 	.word	0x000000ff
        /*06c0*/ 	.word	0x00000000
        /*06c4*/ 	.short	0x0101
        /*06c6*/ 	.byte	0x08
	.zero		1


	//   ....[92]....
        /*06c8*/ 	.word	0x00004ba0
        /*06cc*/ 	.word	0x000000ff
        /*06d0*/ 	.word	0x000000b8
        /*06d4*/ 	.short	0x010a
        /*06d6*/ 	.byte	0x07
	.zero		1


	//   ....[93]....
        /*06d8*/ 	.word	0x00004db0
        /*06dc*/ 	.word	0x000000ff
        /*06e0*/ 	.word	0x00000098
        /*06e4*/ 	.short	0x010b
        /*06e6*/ 	.byte	0x07
	.zero		1


	//   ....[94]....
        /*06e8*/ 	.word	0x00004dd0
        /*06ec*/ 	.word	0x000000ff
        /*06f0*/ 	.word	0x00000000
        /*06f4*/ 	.short	0x0101
        /*06f6*/ 	.byte	0x0d
	.zero		1


	//   ....[95]....
        /*06f8*/ 	.word	0x00004e00
        /*06fc*/ 	.word	0x000000ff
        /*0700*/ 	.word	0x000000a0
        /*0704*/ 	.short	0x010a
        /*0706*/ 	.byte	0x07
	.zero		1


	//   ....[96]....
        /*0708*/ 	.word	0x00004e20
        /*070c*/ 	.word	0x000000ff
        /*0710*/ 	.word	0x000000a8
        /*0714*/ 	.short	0x010a
        /*0716*/ 	.byte	0x07
	.zero		1


	//   ....[97]....
        /*0718*/ 	.word	0x00004e40
        /*071c*/ 	.word	0x000000ff
        /*0720*/ 	.word	0x000000b0
        /*0724*/ 	.short	0x010a
        /*0726*/ 	.byte	0x07
	.zero		1


	//   ....[98]....
        /*0728*/ 	.word	0x00004e80
        /*072c*/ 	.word	0x00000000
        /*0730*/ 	.word	0x000000b8
        /*0734*/ 	.short	0x010a
        /*0736*/ 	.byte	0xff
	.zero		1


	//   ....[99]....
        /*0738*/ 	.word	0x000051b0
        /*073c*/ 	.word	0x00000000
        /*0740*/ 	.word	0x000000d0
        /*0744*/ 	.short	0x010a
        /*0746*/ 	.byte	0xff
	.zero		1


	//   ....[100]....
        /*0748*/ 	.word	0x000052c0
        /*074c*/ 	.word	0x00000000
        /*0750*/ 	.word	0x00000000
        /*0754*/ 	.short	0x0101
        /*0756*/ 	.byte	0xff
	.zero		1


	//   ....[101]....
        /*0758*/ 	.word	0x00005d10
        /*075c*/ 	.word	0x000000ff
        /*0760*/ 	.word	0x00000080
        /*0764*/ 	.short	0x010a
        /*0766*/ 	.byte	0x24
	.zero		1


	//   ....[102]....
        /*0768*/ 	.word	0x00005d50
        /*076c*/ 	.word	0x00000058
        /*0770*/ 	.word	0x000000f0
        /*0774*/ 	.short	0x010a
        /*0776*/ 	.byte	0xff
	.zero		1


	//   ....[103]....
        /*0778*/ 	.word	0x00005e40
        /*077c*/ 	.word	0x000000ff
        /*0780*/ 	.word	0x00000080
        /*0784*/ 	.short	0x010a
        /*0786*/ 	.byte	0x24
	.zero		1


	//   ....[104]....
        /*0788*/ 	.word	0x00005f30
        /*078c*/ 	.word	0x00000058
        /*0790*/ 	.word	0x000000f0
        /*0794*/ 	.short	0x010a
        /*0796*/ 	.byte	0xff
	.zero		1


	//   ....[105]....
        /*0798*/ 	.word	0x00006700
        /*079c*/ 	.word	0x00000000
        /*07a0*/ 	.word	0x00000000
        /*07a4*/ 	.short	0x0101
        /*07a6*/ 	.byte	0xff
	.zero		1


	//   ....[106]....
        /*07a8*/ 	.word	0x00006710
        /*07ac*/ 	.word	0x00000003
        /*07b0*/ 	.word	0x00000080
        /*07b4*/ 	.short	0x010a
        /*07b6*/ 	.byte	0xff
	.zero		1


	//   ....[107]....
        /*07b8*/ 	.word	0x000067f0
        /*07bc*/ 	.word	0x00000003
        /*07c0*/ 	.word	0x00000080
        /*07c4*/ 	.short	0x010a
        /*07c6*/ 	.byte	0xff
	.zero		1


	//   ....[108]....
        /*07c8*/ 	.word	0x00007050
        /*07cc*/ 	.word	0x0000005b
        /*07d0*/ 	.word	0x00000000
        /*07d4*/ 	.short	0x0101
        /*07d6*/ 	.byte	0xff
	.zero		1


	//   ....[109]....
        /*07d8*/ 	.word	0x00007070
        /*07dc*/ 	.word	0x0000005c
        /*07e0*/ 	.word	0x00000080
        /*07e4*/ 	.short	0x010a
        /*07e6*/ 	.byte	0xff
	.zero		1


	//   ....[110]....
        /*07e8*/ 	.word	0x00007140
        /*07ec*/ 	.word	0x0000005c
        /*07f0*/ 	.word	0x00000080
        /*07f4*/ 	.short	0x010a
        /*07f6*/ 	.byte	0xff
	.zero		1


	//   ....[111]....
        /*07f8*/ 	.word	0x000079a0
        /*07fc*/ 	.word	0x0000005b
        /*0800*/ 	.word	0x00000000
        /*0804*/ 	.short	0x0101
        /*0806*/ 	.byte	0xff
	.zero		1


	//   ....[112]....
        /*0808*/ 	.word	0x000079c0
        /*080c*/ 	.word	0x0000005c
        /*0810*/ 	.word	0x00000080
        /*0814*/ 	.short	0x010a
        /*0816*/ 	.byte	0xff
	.zero		1


	//   ....[113]....
        /*0818*/ 	.word	0x00007a90
        /*081c*/ 	.word	0x0000005c
        /*0820*/ 	.word	0x00000080
        /*0824*/ 	.short	0x010a
        /*0826*/ 	.byte	0xff
	.zero		1


	//   ....[114]....
        /*0828*/ 	.word	0x00007dd0
        /*082c*/ 	.word	0x000000ff
        /*0830*/ 	.word	0x00000000
        /*0834*/ 	.short	0x0101
        /*0836*/ 	.byte	0x05
	.zero		1


	//   ....[115]....
        /*0838*/ 	.word	0x00008350
        /*083c*/ 	.word	0x00000002
        /*0840*/ 	.word	0x00000000
        /*0844*/ 	.short	0x0101
        /*0846*/ 	.byte	0xff
	.zero		1


	//   ....[116]....
        /*0848*/ 	.word	0x000085c0
        /*084c*/ 	.word	0x000000ff
        /*0850*/ 	.word	0x00000000
        /*0854*/ 	.short	0x0101
        /*0856*/ 	.byte	0x04
	.zero		1


	//   ....[117]....
        /*0858*/ 	.word	0x000085e0
        /*085c*/ 	.word	0x00000003
        /*0860*/ 	.word	0x00000140
        /*0864*/ 	.short	0x010a
        /*0866*/ 	.byte	0xff
	.zero		1


	//   ....[118]....
        /*0868*/ 	.word	0x00008640
        /*086c*/ 	.word	0x00000002
        /*0870*/ 	.word	0x00000040
        /*0874*/ 	.short	0x010a
        /*0876*/ 	.byte	0xff
	.zero		1


	//   ....[119]....
        /*0878*/ 	.word	0x000086a0
        /*087c*/ 	.word	0x00000002
        /*0880*/ 	.word	0x00000040
        /*0884*/ 	.short	0x010a
        /*0886*/ 	.byte	0xff
	.zero		1


	//   ....[120]....
        /*0888*/ 	.word	0x000086f0
        /*088c*/ 	.word	0x00000002
        /*0890*/ 	.word	0x000000d0
        /*0894*/ 	.short	0x010a
        /*0896*/ 	.byte	0xff
	.zero		1


	//   ....[121]....
        /*0898*/ 	.word	0x00008750
        /*089c*/ 	.word	0x00000000
        /*08a0*/ 	.word	0x00000000
        /*08a4*/ 	.short	0x010a
        /*08a6*/ 	.byte	0xff
	.zero		1


	//   ....[122]....
        /*08a8*/ 	.word	0x000087b0
        /*08ac*/ 	.word	0x00000000
        /*08b0*/ 	.word	0x00000000
        /*08b4*/ 	.short	0x010a
        /*08b6*/ 	.byte	0xff
	.zero		1


	//   ....[123]....
        /*08b8*/ 	.word	0x00008810
        /*08bc*/ 	.word	0x00000000
        /*08c0*/ 	.word	0x00000000
        /*08c4*/ 	.short	0x010a
        /*08c6*/ 	.byte	0xff
	.zero		1


	//   ....[124]....
        /*08c8*/ 	.word	0x00008870
        /*08cc*/ 	.word	0x00000000
        /*08d0*/ 	.word	0x00000000
        /*08d4*/ 	.short	0x010a
        /*08d6*/ 	.byte	0xff
	.zero		1


	//   ....[125]....
        /*08d8*/ 	.word	0x000088d0
        /*08dc*/ 	.word	0x00000000
        /*08e0*/ 	.word	0x00000000
        /*08e4*/ 	.short	0x010a
        /*08e6*/ 	.byte	0xff
	.zero		1


	//   ....[126]....
        /*08e8*/ 	.word	0x00008930
        /*08ec*/ 	.word	0x00000000
        /*08f0*/ 	.word	0x00000000
        /*08f4*/ 	.short	0x010a
        /*08f6*/ 	.byte	0xff
	.zero		1


	//   ....[127]....
        /*08f8*/ 	.word	0x00008990
        /*08fc*/ 	.word	0x00000000
        /*0900*/ 	.word	0x00000000
        /*0904*/ 	.short	0x010a
        /*0906*/ 	.byte	0xff
	.zero		1


	//   ....[128]....
        /*0908*/ 	.word	0x000089e0
        /*090c*/ 	.word	0x00000000
        /*0910*/ 	.word	0x00000130
        /*0914*/ 	.short	0x010a
        /*0916*/ 	.byte	0xff
	.zero		1


	//   ....[129]....
        /*0918*/ 	.word	0x00008a40
        /*091c*/ 	.word	0x00000000
        /*0920*/ 	.word	0x000000e0
        /*0924*/ 	.short	0x010a
        /*0926*/ 	.byte	0xff
	.zero		1


	//   ....[130]....
        /*0928*/ 	.word	0x00008a90
        /*092c*/ 	.word	0x00000000
        /*0930*/ 	.word	0x000000d0
        /*0934*/ 	.short	0x010a
        /*0936*/ 	.byte	0xff
	.zero		1


	//   ....[131]....
        /*0938*/ 	.word	0x00008af0
        /*093c*/ 	.word	0x00000000
        /*0940*/ 	.word	0x000000e0
        /*0944*/ 	.short	0x010a
        /*0946*/ 	.byte	0xff
	.zero		1


	//   ....[132]....
        /*0948*/ 	.word	0x00008b40
        /*094c*/ 	.word	0x00000000
        /*0950*/ 	.word	0x000000d0
        /*0954*/ 	.short	0x010a
        /*0956*/ 	.byte	0xff
	.zero		1


	//   ....[133]....
        /*0958*/ 	.word	0x00008ba0
        /*095c*/ 	.word	0x00000003
        /*0960*/ 	.word	0x00000110
        /*0964*/ 	.short	0x010a
        /*0966*/ 	.byte	0xff
	.zero		1


	//   ....[134]....
        /*0968*/ 	.word	0x00008c00
        /*096c*/ 	.word	0x00000000
        /*0970*/ 	.word	0x00000000
        /*0974*/ 	.short	0x010a
        /*0976*/ 	.byte	0xff
	.zero		1


	//   ....[135]....
        /*0978*/ 	.word	0x00008c60
        /*097c*/ 	.word	0x00000000
        /*0980*/ 	.word	0x00000000
        /*0984*/ 	.short	0x010a
        /*0986*/ 	.byte	0xff
	.zero		1


	//   ....[136]....
        /*0988*/ 	.word	0x00008cc0
        /*098c*/ 	.word	0x00000000
        /*0990*/ 	.word	0x00000000
        /*0994*/ 	.short	0x010a
        /*0996*/ 	.byte	0xff
	.zero		1


	//   ....[137]....
        /*0998*/ 	.word	0x00008d20
        /*099c*/ 	.word	0x00000000
        /*09a0*/ 	.word	0x00000000
        /*09a4*/ 	.short	0x010a
        /*09a6*/ 	.byte	0xff
	.zero		1


	//   ....[138]....
        /*09a8*/ 	.word	0x00008d80
        /*09ac*/ 	.word	0x00000000
        /*09b0*/ 	.word	0x00000000
        /*09b4*/ 	.short	0x010a
        /*09b6*/ 	.byte	0xff
	.zero		1


	//   ....[139]....
        /*09b8*/ 	.word	0x00008dd0
        /*09bc*/ 	.word	0x00000000
        /*09c0*/ 	.word	0x000000d0
        /*09c4*/ 	.short	0x010a
        /*09c6*/ 	.byte	0xff
	.zero		1


	//   ....[140]....
        /*09c8*/ 	.word	0x00008e30
        /*09cc*/ 	.word	0x00000000
        /*09d0*/ 	.word	0x000000c8
        /*09d4*/ 	.short	0x010a
        /*09d6*/ 	.byte	0xff
	.zero		1


	//   ....[141]....
        /*09d8*/ 	.word	0x00008e90
        /*09dc*/ 	.word	0x00000003
        /*09e0*/ 	.word	0x000000a0
        /*09e4*/ 	.short	0x010a
        /*09e6*/ 	.byte	0xff
	.zero		1


	//   ....[142]....
        /*09e8*/ 	.word	0x00008ef0
        /*09ec*/ 	.word	0x00000003
        /*09f0*/ 	.word	0x000000a8
        /*09f4*/ 	.short	0x010a
        /*09f6*/ 	.byte	0xff
	.zero		1


	//   ....[143]....
        /*09f8*/ 	.word	0x00008f50
        /*09fc*/ 	.word	0x00000003
        /*0a00*/ 	.word	0x000000b0
        /*0a04*/ 	.short	0x010a
        /*0a06*/ 	.byte	0xff
	.zero		1


	//   ....[144]....
        /*0a08*/ 	.word	0x00008fb0
        /*0a0c*/ 	.word	0x00000003
        /*0a10*/ 	.word	0x000000b8
        /*0a14*/ 	.short	0x010a
        /*0a16*/ 	.byte	0xff
	.zero		1


	//   ....[145]....
        /*0a18*/ 	.word	0x00009010
        /*0a1c*/ 	.word	0x00000000
        /*0a20*/ 	.word	0x000000a0
        /*0a24*/ 	.short	0x010a
        /*0a26*/ 	.byte	0xff
	.zero		1


	//   ....[146]....
        /*0a28*/ 	.word	0x00009070
        /*0a2c*/ 	.word	0x00000000
        /*0a30*/ 	.word	0x000000a8
        /*0a34*/ 	.short	0x010a
        /*0a36*/ 	.byte	0xff
	.zero		1


	//   ....[147]....
        /*0a38*/ 	.word	0x000090d0
        /*0a3c*/ 	.word	0x00000000
        /*0a40*/ 	.word	0x000000b0
        /*0a44*/ 	.short	0x010a
        /*0a46*/ 	.byte	0xff
	.zero		1


	//   ....[148]....
        /*0a48*/ 	.word	0x00009120
        /*0a4c*/ 	.word	0x00000000
        /*0a50*/ 	.word	0x000000d0
        /*0a54*/ 	.short	0x010a
        /*0a56*/ 	.byte	0xff
	.zero		1


	//   ....[149]....
        /*0a58*/ 	.word	0x00009180
        /*0a5c*/ 	.word	0x00000000
        /*0a60*/ 	.word	0x00000080
        /*0a64*/ 	.short	0x010a
        /*0a66*/ 	.byte	0xff
	.zero		1


	//   ....[150]....
        /*0a68*/ 	.word	0x000091d0
        /*0a6c*/ 	.word	0x00000058
        /*0a70*/ 	.word	0x000000f0
        /*0a74*/ 	.short	0x010a
        /*0a76*/ 	.byte	0xff
	.zero		1


	//   ....[151]....
        /*0a78*/ 	.word	0x00009220
        /*0a7c*/ 	.word	0x00000003
        /*0a80*/ 	.word	0x00000080
        /*0a84*/ 	.short	0x010a
        /*0a86*/ 	.byte	0xff
	.zero		1


	//   ....[152]....
        /*0a88*/ 	.word	0x00009270
        /*0a8c*/ 	.word	0x0000005c
        /*0a90*/ 	.word	0x00000080
        /*0a94*/ 	.short	0x010a
        /*0a96*/ 	.byte	0xff
	.zero		1


	//   ....[153]....
        /*0a98*/ 	.word	0x000092c0
        /*0a9c*/ 	.word	0x0000005c
        /*0aa0*/ 	.word	0x00000080
        /*0aa4*/ 	.short	0x010a
        /*0aa6*/ 	.byte	0xff
	.zero		1


	//----- nvinfo : EIATTR_NUM_MBARRIERS
	.align		4
.L_47:
        /*0aa8*/ 	.byte	0x03, 0x38
        /*0aaa*/ 	.short	0x002a


	//----- nvinfo : EIATTR_EXIT_INSTR_OFFSETS
	.align		4
        /*0aac*/ 	.byte	0x04, 0x1c
        /*0aae*/ 	.short	(.L_49 - .L_48)


	//   ....[0]....
.L_48:
        /*0ab0*/ 	.word	0x000029f0


	//   ....[1]....
        /*0ab4*/ 	.word	0x00002ee0


	//   ....[2]....
        /*0ab8*/ 	.word	0x00002f40


	//   ....[3]....
        /*0abc*/ 	.word	0x00003e40


	//   ....[4]....
        /*0ac0*/ 	.word	0x00004eb0


	//   ....[5]....
        /*0ac4*/ 	.word	0x00004ef0


	//   ....[6]....
        /*0ac8*/ 	.word	0x000084b0


	//   ....[7]....
        /*0acc*/ 	.word	0x00008530


	//   ....[8]....
        /*0ad0*/ 	.word	0x00008560


	//   ....[9]....
        /*0ad4*/ 	.word	0x000085d0


	//----- nvinfo : EIATTR_MAX_THREADS
	.align		4
.L_49:
        /*0ad8*/ 	.byte	0x04, 0x05
        /*0ada*/ 	.short	(.L_51 - .L_50)
.L_50:
        /*0adc*/ 	.word	0x00000100
        /*0ae0*/ 	.word	0x00000001
        /*0ae4*/ 	.word	0x00000001


	//----- nvinfo : EIATTR_CRS_STACK_SIZE
	.align		4
.L_51:
        /*0ae8*/ 	.byte	0x04, 0x1e
        /*0aea*/ 	.short	(.L_53 - .L_52)
.L_52:
        /*0aec*/ 	.word	0x00000000


	//----- nvinfo : EIATTR_CBANK_PARAM_SIZE
	.align		4
.L_53:
        /*0af0*/ 	.byte	0x03, 0x19
        /*0af2*/ 	.short	0x0800


	//----- nvinfo : EIATTR_PARAM_CBANK
	.align		4
        /*0af4*/ 	.byte	0x04, 0x0a
        /*0af6*/ 	.short	(.L_55 - .L_54)
	.align		4
.L_54:
        /*0af8*/ 	.word	index@(.nv.constant0._ZN7cutlass13device_kernelINS_4gemm6kernel13GemmUniversalIN4cute5tupleIJiiiiEEENS1_10collective13CollectiveMmaINS1_35MainloopSm100TmaUmmaWarpSpecializedILi8ELi2ELi4ENS5_IJNS4_1CILi1EEESB_SB_EEEEENS5_IJNSA_ILi128EEENSA_ILi64EEENSA_ILi32EEEEEENS_10tfloat32_tENS5_IJSB_llEEESI_NS5_IJlSB_lEEENS4_8TiledMMAINS4_8MMA_AtomIJNS4_17SM100_MMA_TF32_SSISI_SI_fLi128ELi64ELNS4_4UMMA5MajorE1ELSP_0ELNSO_7ScaleInE0ELSQ_0EEEEEENS4_6LayoutISC_NS5_IJNSA_ILi0EEESU_SU_EEEEENS5_IJNS4_10UnderscoreESX_SX_EEEEENS4_13SM90_TMA_LOADENS4_14ComposedLayoutINS4_7SwizzleILi2ELi5ELi2EEENS4_18smem_ptr_flag_bitsILi32EEENST_INS5_IJSG_NSA_ILi4EEEEEENS5_IJSB_SG_EEEEEEEvNS4_8identityES10_NS11_INS12_ILi3ELi4ELi3EEES15_NST_INS5_IJNSA_ILi8EEESG_EEENS5_IJSG_SB_EEEEEEEvS1B_EENS_8epilogue10collective18CollectiveEpilogueINS1J_23Sm100TmaWarpSpecializedILi4ELi2ELi16ELb1ELb0EEEJSH_NS5_IJNST_ISE_SB_EENST_INSA_ILi16EEESB_EEEEESI_SK_SI_SK_NS1J_6fusion15FusionCallbacksIS1N_NS1S_17LinearCombinationISI_fSI_fLNS_15FloatRoundStyleE2EEESH_S1R_JEEENS4_5SM1004TMEM4LOAD26SM100_TMEM_LOAD_32dp32b16xES10_NS11_INS12_ILi2ELi4ELi3EEES15_NST_INS5_IJS1D_S1P_EEENS5_IJS1P_SB_EEEEEEENS4_39AutoVectorizingCopyWithAssumedAlignmentILi128EEENS4_14SM90_TMA_STOREES26_S28_S28_EEEvvEEEEvNT_6ParamsE)
        /*0afc*/ 	.short	0x0380
        /*0afe*/ 	.short	0x0800


	//----- nvinfo : EIATTR_SW_WAR
	.align		4
.L_55:
        /*0b00*/ 	.byte	0x04, 0x36
        /*0b02*/ 	.short	(.L_57 - .L_56)
.L_56:
        /*0b04*/ 	.word	0x00000008
.L_57:


//--------------------- .nv.callgraph             --------------------------
	.section	.nv.callgraph,"",@"SHT_CUDA_CALLGRAPH"
	.align	4
	.sectionentsize	8
	.align		4
        /*0000*/ 	.word	0x00000000
	.align		4
        /*0004*/ 	.word	0xffffffff
	.align		4
        /*0008*/ 	.word	index@(_ZN7cutlass13device_kernelINS_4gemm6kernel13GemmUniversalIN4cute5tupleIJiiiiEEENS1_10collective13CollectiveMmaINS1_35MainloopSm100TmaUmmaWarpSpecializedILi8ELi2ELi4ENS5_IJNS4_1CILi1EEESB_SB_EEEEENS5_IJNSA_ILi128EEENSA_ILi64EEENSA_ILi32EEEEEENS_10tfloat32_tENS5_IJSB_llEEESI_NS5_IJlSB_lEEENS4_8TiledMMAINS4_8MMA_AtomIJNS4_17SM100_MMA_TF32_SSISI_SI_fLi128ELi64ELNS4_4UMMA5MajorE1ELSP_0ELNSO_7ScaleInE0ELSQ_0EEEEEENS4_6LayoutISC_NS5_IJNSA_ILi0EEESU_SU_EEEEENS5_IJNS4_10UnderscoreESX_SX_EEEEENS4_13SM90_TMA_LOADENS4_14ComposedLayoutINS4_7SwizzleILi2ELi5ELi2EEENS4_18smem_ptr_flag_bitsILi32EEENST_INS5_IJSG_NSA_ILi4EEEEEENS5_IJSB_SG_EEEEEEEvNS4_8identityES10_NS11_INS12_ILi3ELi4ELi3EEES15_NST_INS5_IJNSA_ILi8EEESG_EEENS5_IJSG_SB_EEEEEEEvS1B_EENS_8epilogue10collective18CollectiveEpilogueINS1J_23Sm100TmaWarpSpecializedILi4ELi2ELi16ELb1ELb0EEEJSH_NS5_IJNST_ISE_SB_EENST_INSA_ILi16EEESB_EEEEESI_SK_SI_SK_NS1J_6fusion15FusionCallbacksIS1N_NS1S_17LinearCombinationISI_fSI_fLNS_15FloatRoundStyleE2EEESH_S1R_JEEENS4_5SM1004TMEM4LOAD26SM100_TMEM_LOAD_32dp32b16xES10_NS11_INS12_ILi2ELi4ELi3EEES15_NST_INS5_IJS1D_S1P_EEENS5_IJS1P_SB_EEEEEEENS4_39AutoVectorizingCopyWithAssumedAlignmentILi128EEENS4_14SM90_TMA_STOREES26_S28_S28_EEEvvEEEEvNT_6ParamsE)
	.align		4
        /*000c*/ 	.word	index@(__assertfail)
	.align		4
        /*0010*/ 	.word	0x00000000
	.align		4
        /*0014*/ 	.word	0xfffffffe
	.align		4
        /*0018*/ 	.word	0x00000000
	.align		4
        /*001c*/ 	.word	0xfffffffd
	.align		4
        /*0020*/ 	.word	0x00000000
	.align		4
        /*0024*/ 	.word	0xfffffffc


//--------------------- .nv.constant4             --------------------------
	.section	.nv.constant4,"a",@progbits
	.align	8
	.align		8
.nv.constant4:
        /*0000*/ 	.dword	__assertfail
	.align		8
        /*0008*/ 	.dword	__unnamed_1
	.align		8
        /*0010*/ 	.dword	__unnamed_2
	.align		8
        /*0018*/ 	.dword	_ZN40_INTERNAL_074d2e05_4_k_cu_38efd0dd_391014cuda3std3__45__cpo5beginE
	.align		8
        /*0020*/ 	.dword	_ZN40_INTERNAL_074d2e05_4_k_cu_38efd0dd_391014cuda3std3__45__cpo3endE
	.align		8
        /*0028*/ 	.dword	_ZN40_INTERNAL_074d2e05_4_k_cu_38efd0dd_391014cuda3std3__45__cpo6cbeginE
	.align		8
        /*0030*/ 	.dword	_ZN40_INTERNAL_074d2e05_4_k_cu_38efd0dd_391014cuda3std3__45__cpo4cendE
	.align		8
        /*0038*/ 	.dword	_ZN40_INTERNAL_074d2e05_4_k_cu_38efd0dd_391014cuda3std3__442_GLOBAL__N__074d2e05_4_k_cu_38efd0dd_391016ignoreE
	.align		8
        /*0040*/ 	.dword	_ZN40_INTERNAL_074d2e05_4_k_cu_38efd0dd_391014cuda3std3__419piecewise_constructE
	.align		8
        /*0048*/ 	.dword	_ZN40_INTERNAL_074d2e05_4_k_cu_38efd0dd_391014cuda3std3__48in_placeE
	.align		8
        /*0050*/ 	.dword	_ZN40_INTERNAL_074d2e05_4_k_cu_38efd0dd_391014cuda3std6ranges3__45__cpo4swapE
	.align		8
        /*0058*/ 	.dword	_ZN40_INTERNAL_074d2e05_4_k_cu_38efd0dd_391014cuda3std6ranges3__45__cpo9iter_moveE
	.align		8
        /*0060*/ 	.dword	_ZN40_INTERNAL_074d2e05_4_k_cu_38efd0dd_391014cute7productE
	.align		8
        /*0068*/ 	.dword	_ZN40_INTERNAL_074d2e05_4_k_cu_38efd0dd_391014cute1_E
	.align		8
        /*0070*/ 	.dword	$str$25
	.align		8
        /*0078*/ 	.dword	$str$26
	.align		8
        /*0080*/ 	.dword	$str$27
	.align		8
        /*0088*/ 	.dword	$str$28


//--------------------- .text._ZN7cutlass13device_kernelINS_4gemm6kernel13GemmUniversalIN4cute5tupleIJiiiiEEENS1_10collective13CollectiveMmaINS1_35MainloopSm100TmaUmmaWarpSpecializedILi8ELi2ELi4ENS5_IJNS4_1CILi1EEESB_SB_EEEEENS5_IJNSA_ILi128EEENSA_ILi64EEENSA_ILi32EEEEEENS_10tfloat32_tENS5_IJSB_llEEESI_NS5_IJlSB_lEEENS4_8TiledMMAINS4_8MMA_AtomIJNS4_17SM100_MMA_TF32_SSISI_SI_fLi128ELi64ELNS4_4UMMA5MajorE1ELSP_0ELNSO_7ScaleInE0ELSQ_0EEEEEENS4_6LayoutISC_NS5_IJNSA_ILi0EEESU_SU_EEEEENS5_IJNS4_10UnderscoreESX_SX_EEEEENS4_13SM90_TMA_LOADENS4_14ComposedLayoutINS4_7SwizzleILi2ELi5ELi2EEENS4_18smem_ptr_flag_bitsILi32EEENST_INS5_IJSG_NSA_ILi4EEEEEENS5_IJSB_SG_EEEEEEEvNS4_8identityES10_NS11_INS12_ILi3ELi4ELi3EEES15_NST_INS5_IJNSA_ILi8EEESG_EEENS5_IJSG_SB_EEEEEEEvS1B_EENS_8epilogue10collective18CollectiveEpilogueINS1J_23Sm100TmaWarpSpecializedILi4ELi2ELi16ELb1ELb0EEEJSH_NS5_IJNST_ISE_SB_EENST_INSA_ILi16EEESB_EEEEESI_SK_SI_SK_NS1J_6fusion15FusionCallbacksIS1N_NS1S_17LinearCombinationISI_fSI_fLNS_15FloatRoundStyleE2EEESH_S1R_JEEENS4_5SM1004TMEM4LOAD26SM100_TMEM_LOAD_32dp32b16xES10_NS11_INS12_ILi2ELi4ELi3EEES15_NST_INS5_IJS1D_S1P_EEENS5_IJS1P_SB_EEEEEEENS4_39AutoVectorizingCopyWithAssumedAlignmentILi128EEENS4_14SM90_TMA_STOREES26_S28_S28_EEEvvEEEEvNT_6ParamsE --------------------------
	.section	.text._ZN7cutlass13device_kernelINS_4gemm6kernel13GemmUniversalIN4cute5tupleIJiiiiEEENS1_10collective13CollectiveMmaINS1_35MainloopSm100TmaUmmaWarpSpecializedILi8ELi2ELi4ENS5_IJNS4_1CILi1EEESB_SB_EEEEENS5_IJNSA_ILi128EEENSA_ILi64EEENSA_ILi32EEEEEENS_10tfloat32_tENS5_IJSB_llEEESI_NS5_IJlSB_lEEENS4_8TiledMMAINS4_8MMA_AtomIJNS4_17SM100_MMA_TF32_SSISI_SI_fLi128ELi64ELNS4_4UMMA5MajorE1ELSP_0ELNSO_7ScaleInE0ELSQ_0EEEEEENS4_6LayoutISC_NS5_IJNSA_ILi0EEESU_SU_EEEEENS5_IJNS4_10UnderscoreESX_SX_EEEEENS4_13SM90_TMA_LOADENS4_14ComposedLayoutINS4_7SwizzleILi2ELi5ELi2EEENS4_18smem_ptr_flag_bitsILi32EEENST_INS5_IJSG_NSA_ILi4EEEEEENS5_IJSB_SG_EEEEEEEvNS4_8identityES10_NS11_INS12_ILi3ELi4ELi3EEES15_NST_INS5_IJNSA_ILi8EEESG_EEENS5_IJSG_SB_EEEEEEEvS1B_EENS_8epilogue10collective18CollectiveEpilogueINS1J_23Sm100TmaWarpSpecializedILi4ELi2ELi16ELb1ELb0EEEJSH_NS5_IJNST_ISE_SB_EENST_INSA_ILi16EEESB_EEEEESI_SK_SI_SK_NS1J_6fusion15FusionCallbacksIS1N_NS1S_17LinearCombinationISI_fSI_fLNS_15FloatRoundStyleE2EEESH_S1R_JEEENS4_5SM1004TMEM4LOAD26SM100_TMEM_LOAD_32dp32b16xES10_NS11_INS12_ILi2ELi4ELi3EEES15_NST_INS5_IJS1D_S1P_EEENS5_IJS1P_SB_EEEEEEENS4_39AutoVectorizingCopyWithAssumedAlignmentILi128EEENS4_14SM90_TMA_STOREES26_S28_S28_EEEvvEEEEvNT_6ParamsE,"ax",@progbits
	.align	128
.text._ZN7cutlass13device_kernelINS_4gemm6kernel13GemmUniversalIN4cute5tupleIJiiiiEEENS1_10collective13CollectiveMmaINS1_35MainloopSm100TmaUmmaWarpSpecializedILi8ELi2ELi4ENS5_IJNS4_1CILi1EEESB_SB_EEEEENS5_IJNSA_ILi128EEENSA_ILi64EEENSA_ILi32EEEEEENS_10tfloat32_tENS5_IJSB_llEEESI_NS5_IJlSB_lEEENS4_8TiledMMAINS4_8MMA_AtomIJNS4_17SM100_MMA_TF32_SSISI_SI_fLi128ELi64ELNS4_4UMMA5MajorE1ELSP_0ELNSO_7ScaleInE0ELSQ_0EEEEEENS4_6LayoutISC_NS5_IJNSA_ILi0EEESU_SU_EEEEENS5_IJNS4_10UnderscoreESX_SX_EEEEENS4_13SM90_TMA_LOADENS4_14ComposedLayoutINS4_7SwizzleILi2ELi5ELi2EEENS4_18smem_ptr_flag_bitsILi32EEENST_INS5_IJSG_NSA_ILi4EEEEEENS5_IJSB_SG_EEEEEEEvNS4_8identityES10_NS11_INS12_ILi3ELi4ELi3EEES15_NST_INS5_IJNSA_ILi8EEESG_EEENS5_IJSG_SB_EEEEEEEvS1B_EENS_8epilogue10collective18CollectiveEpilogueINS1J_23Sm100TmaWarpSpecializedILi4ELi2ELi16ELb1ELb0EEEJSH_NS5_IJNST_ISE_SB_EENST_INSA_ILi16EEESB_EEEEESI_SK_SI_SK_NS1J_6fusion15FusionCallbacksIS1N_NS1S_17LinearCombinationISI_fSI_fLNS_15FloatRoundStyleE2EEESH_S1R_JEEENS4_5SM1004TMEM4LOAD26SM100_TMEM_LOAD_32dp32b16xES10_NS11_INS12_ILi2ELi4ELi3EEES15_NST_INS5_IJS1D_S1P_EEENS5_IJS1P_SB_EEEEEEENS4_39AutoVectorizingCopyWithAssumedAlignmentILi128EEENS4_14SM90_TMA_STOREES26_S28_S28_EEEvvEEEEvNT_6ParamsE:
        .type           _ZN7cutlass13device_kernelINS_4gemm6kernel13GemmUniversalIN4cute5tupleIJiiiiEEENS1_10collective13CollectiveMmaINS1_35MainloopSm100TmaUmmaWarpSpecializedILi8ELi2ELi4ENS5_IJNS4_1CILi1EEESB_SB_EEEEENS5_IJNSA_ILi128EEENSA_ILi64EEENSA_ILi32EEEEEENS_10tfloat32_tENS5_IJSB_llEEESI_NS5_IJlSB_lEEENS4_8TiledMMAINS4_8MMA_AtomIJNS4_17SM100_MMA_TF32_SSISI_SI_fLi128ELi64ELNS4_4UMMA5MajorE1ELSP_0ELNSO_7ScaleInE0ELSQ_0EEEEEENS4_6LayoutISC_NS5_IJNSA_ILi0EEESU_SU_EEEEENS5_IJNS4_10UnderscoreESX_SX_EEEEENS4_13SM90_TMA_LOADENS4_14ComposedLayoutINS4_7SwizzleILi2ELi5ELi2EEENS4_18smem_ptr_flag_bitsILi32EEENST_INS5_IJSG_NSA_ILi4EEEEEENS5_IJSB_SG_EEEEEEEvNS4_8identityES10_NS11_INS12_ILi3ELi4ELi3EEES15_NST_INS5_IJNSA_ILi8EEESG_EEENS5_IJSG_SB_EEEEEEEvS1B_EENS_8epilogue10collective18CollectiveEpilogueINS1J_23Sm100TmaWarpSpecializedILi4ELi2ELi16ELb1ELb0EEEJSH_NS5_IJNST_ISE_SB_EENST_INSA_ILi16EEESB_EEEEESI_SK_SI_SK_NS1J_6fusion15FusionCallbacksIS1N_NS1S_17LinearCombinationISI_fSI_fLNS_15FloatRoundStyleE2EEESH_S1R_JEEENS4_5SM1004TMEM4LOAD26SM100_TMEM_LOAD_32dp32b16xES10_NS11_INS12_ILi2ELi4ELi3EEES15_NST_INS5_IJS1D_S1P_EEENS5_IJS1P_SB_EEEEEEENS4_39AutoVectorizingCopyWithAssumedAlignmentILi128EEENS4_14SM90_TMA_STOREES26_S28_S28_EEEvvEEEEvNT_6ParamsE,@function
        .size           _ZN7cutlass13device_kernelINS_4gemm6kernel13GemmUniversalIN4cute5tupleIJiiiiEEENS1_10collective13CollectiveMmaINS1_35MainloopSm100TmaUmmaWarpSpecializedILi8ELi2ELi4ENS5_IJNS4_1CILi1EEESB_SB_EEEEENS5_IJNSA_ILi128EEENSA_ILi64EEENSA_ILi32EEEEEENS_10tfloat32_tENS5_IJSB_llEEESI_NS5_IJlSB_lEEENS4_8TiledMMAINS4_8MMA_AtomIJNS4_17SM100_MMA_TF32_SSISI_SI_fLi128ELi64ELNS4_4UMMA5MajorE1ELSP_0ELNSO_7ScaleInE0ELSQ_0EEEEEENS4_6LayoutISC_NS5_IJNSA_ILi0EEESU_SU_EEEEENS5_IJNS4_10UnderscoreESX_SX_EEEEENS4_13SM90_TMA_LOADENS4_14ComposedLayoutINS4_7SwizzleILi2ELi5ELi2EEENS4_18smem_ptr_flag_bitsILi32EEENST_INS5_IJSG_NSA_ILi4EEEEEENS5_IJSB_SG_EEEEEEEvNS4_8identityES10_NS11_INS12_ILi3ELi4ELi3EEES15_NST_INS5_IJNSA_ILi8EEESG_EEENS5_IJSG_SB_EEEEEEEvS1B_EENS_8epilogue10collective18CollectiveEpilogueINS1J_23Sm100TmaWarpSpecializedILi4ELi2ELi16ELb1ELb0EEEJSH_NS5_IJNST_ISE_SB_EENST_INSA_ILi16EEESB_EEEEESI_SK_SI_SK_NS1J_6fusion15FusionCallbacksIS1N_NS1S_17LinearCombinationISI_fSI_fLNS_15FloatRoundStyleE2EEESH_S1R_JEEENS4_5SM1004TMEM4LOAD26SM100_TMEM_LOAD_32dp32b16xES10_NS11_INS12_ILi2ELi4ELi3EEES15_NST_INS5_IJS1D_S1P_EEENS5_IJS1P_SB_EEEEEEENS4_39AutoVectorizingCopyWithAssumedAlignmentILi128EEENS4_14SM90_TMA_STOREES26_S28_S28_EEEvvEEEEvNT_6ParamsE,(.L_x_188 - _ZN7cutlass13device_kernelINS_4gemm6kernel13GemmUniversalIN4cute5tupleIJiiiiEEENS1_10collective13CollectiveMmaINS1_35MainloopSm100TmaUmmaWarpSpecializedILi8ELi2ELi4ENS5_IJNS4_1CILi1EEESB_SB_EEEEENS5_IJNSA_ILi128EEENSA_ILi64EEENSA_ILi32EEEEEENS_10tfloat32_tENS5_IJSB_llEEESI_NS5_IJlSB_lEEENS4_8TiledMMAINS4_8MMA_AtomIJNS4_17SM100_MMA_TF32_SSISI_SI_fLi128ELi64ELNS4_4UMMA5MajorE1ELSP_0ELNSO_7ScaleInE0ELSQ_0EEEEEENS4_6LayoutISC_NS5_IJNSA_ILi0EEESU_SU_EEEEENS5_IJNS4_10UnderscoreESX_SX_EEEEENS4_13SM90_TMA_LOADENS4_14ComposedLayoutINS4_7SwizzleILi2ELi5ELi2EEENS4_18smem_ptr_flag_bitsILi32EEENST_INS5_IJSG_NSA_ILi4EEEEEENS5_IJSB_SG_EEEEEEEvNS4_8identityES10_NS11_INS12_ILi3ELi4ELi3EEES15_NST_INS5_IJNSA_ILi8EEESG_EEENS5_IJSG_SB_EEEEEEEvS1B_EENS_8epilogue10collective18CollectiveEpilogueINS1J_23Sm100TmaWarpSpecializedILi4ELi2ELi16ELb1ELb0EEEJSH_NS5_IJNST_ISE_SB_EENST_INSA_ILi16EEESB_EEEEESI_SK_SI_SK_NS1J_6fusion15FusionCallbacksIS1N_NS1S_17LinearCombinationISI_fSI_fLNS_15FloatRoundStyleE2EEESH_S1R_JEEENS4_5SM1004TMEM4LOAD26SM100_TMEM_LOAD_32dp32b16xES10_NS11_INS12_ILi2ELi4ELi3EEES15_NST_INS5_IJS1D_S1P_EEENS5_IJS1P_SB_EEEEEEENS4_39AutoVectorizingCopyWithAssumedAlignmentILi128EEENS4_14SM90_TMA_STOREES26_S28_S28_EEEvvEEEEvNT_6ParamsE)
        .other          _ZN7cutlass13device_kernelINS_4gemm6kernel13GemmUniversalIN4cute5tupleIJiiiiEEENS1_10collective13CollectiveMmaINS1_35MainloopSm100TmaUmmaWarpSpecializedILi8ELi2ELi4ENS5_IJNS4_1CILi1EEESB_SB_EEEEENS5_IJNSA_ILi128EEENSA_ILi64EEENSA_ILi32EEEEEENS_10tfloat32_tENS5_IJSB_llEEESI_NS5_IJlSB_lEEENS4_8TiledMMAINS4_8MMA_AtomIJNS4_17SM100_MMA_TF32_SSISI_SI_fLi128ELi64ELNS4_4UMMA5MajorE1ELSP_0ELNSO_7ScaleInE0ELSQ_0EEEEEENS4_6LayoutISC_NS5_IJNSA_ILi0EEESU_SU_EEEEENS5_IJNS4_10UnderscoreESX_SX_EEEEENS4_13SM90_TMA_LOADENS4_14ComposedLayoutINS4_7SwizzleILi2ELi5ELi2EEENS4_18smem_ptr_flag_bitsILi32EEENST_INS5_IJSG_NSA_ILi4EEEEEENS5_IJSB_SG_EEEEEEEvNS4_8identityES10_NS11_INS12_ILi3ELi4ELi3EEES15_NST_INS5_IJNSA_ILi8EEESG_EEENS5_IJSG_SB_EEEEEEEvS1B_EENS_8epilogue10collective18CollectiveEpilogueINS1J_23Sm100TmaWarpSpecializedILi4ELi2ELi16ELb1ELb0EEEJSH_NS5_IJNST_ISE_SB_EENST_INSA_ILi16EEESB_EEEEESI_SK_SI_SK_NS1J_6fusion15FusionCallbacksIS1N_NS1S_17LinearCombinationISI_fSI_fLNS_15FloatRoundStyleE2EEESH_S1R_JEEENS4_5SM1004TMEM4LOAD26SM100_TMEM_LOAD_32dp32b16xES10_NS11_INS12_ILi2ELi4ELi3EEES15_NST_INS5_IJS1D_S1P_EEENS5_IJS1P_SB_EEEEEEENS4_39AutoVectorizingCopyWithAssumedAlignmentILi128EEENS4_14SM90_TMA_STOREES26_S28_S28_EEEvvEEEEvNT_6ParamsE,@"STO_CUDA_ENTRY STV_DEFAULT"
_ZN7cutlass13device_kernelINS_4gemm6kernel13GemmUniversalIN4cute5tupleIJiiiiEEENS1_10collective13CollectiveMmaINS1_35MainloopSm100TmaUmmaWarpSpecializedILi8ELi2ELi4ENS5_IJNS4_1CILi1EEESB_SB_EEEEENS5_IJNSA_ILi128EEENSA_ILi64EEENSA_ILi32EEEEEENS_10tfloat32_tENS5_IJSB_llEEESI_NS5_IJlSB_lEEENS4_8TiledMMAINS4_8MMA_AtomIJNS4_17SM100_MMA_TF32_SSISI_SI_fLi128ELi64ELNS4_4UMMA5MajorE1ELSP_0ELNSO_7ScaleInE0ELSQ_0EEEEEENS4_6LayoutISC_NS5_IJNSA_ILi0EEESU_SU_EEEEENS5_IJNS4_10UnderscoreESX_SX_EEEEENS4_13SM90_TMA_LOADENS4_14ComposedLayoutINS4_7SwizzleILi2ELi5ELi2EEENS4_18smem_ptr_flag_bitsILi32EEENST_INS5_IJSG_NSA_ILi4EEEEEENS5_IJSB_SG_EEEEEEEvNS4_8identityES10_NS11_INS12_ILi3ELi4ELi3EEES15_NST_INS5_IJNSA_ILi8EEESG_EEENS5_IJSG_SB_EEEEEEEvS1B_EENS_8epilogue10collective18CollectiveEpilogueINS1J_23Sm100TmaWarpSpecializedILi4ELi2ELi16ELb1ELb0EEEJSH_NS5_IJNST_ISE_SB_EENST_INSA_ILi16EEESB_EEEEESI_SK_SI_SK_NS1J_6fusion15FusionCallbacksIS1N_NS1S_17LinearCombinationISI_fSI_fLNS_15FloatRoundStyleE2EEESH_S1R_JEEENS4_5SM1004TMEM4LOAD26SM100_TMEM_LOAD_32dp32b16xES10_NS11_INS12_ILi2ELi4ELi3EEES15_NST_INS5_IJS1D_S1P_EEENS5_IJS1P_SB_EEEEEEENS4_39AutoVectorizingCopyWithAssumedAlignmentILi128EEENS4_14SM90_TMA_STOREES26_S28_S28_EEEvvEEEEvNT_6ParamsE:
[----:B------:R-:W1:Y:S01]  /*0000*/  LDC R1, c[0x0][0x37c] ;  /* 0x0000df00ff017b82 */ /* 0x000e620000000800 */
[----:B------:R-:W2:Y:S01]  /*0010*/  S2R R81, SR_TID.X ;  /* 0x0000000000517919 */ /* 0x000ea20000002100 */
[----:B------:R-:W3:Y:S01]  /*0020*/  LDCU.64 UR4, c[0x0][0x890] ;  /* 0x00011200ff0477ac */ /* 0x000ee20008000a00 */
[----:B------:R-:W-:Y:S02]  /*0030*/  PRMT R67, RZ, 0x7610, R67 ;  /* 0x00007610ff437816 */ /* 0x000fe40000000043 */
[----:B------:R-:W-:Y:S01]  /*0040*/  ELECT P5, URZ, PT ;  /* 0x0000000000ff782f */ /* 0x000fe200038a0000 */
[----:B------:R-:W4:Y:S01]  /*0050*/  LDCU.64 UR48, c[0x0][0x358] ;  /* 0x00006b00ff3077ac */ /* 0x000f220008000a00 */
[----:B---3--:R-:W-:-:S04]  /*0060*/  UISETP.NE.U32.AND UP0, UPT, UR4, URZ, UPT ;  /* 0x000000ff0400728c */ /* 0x008fc8000bf05070 */
[----:B------:R-:W-:Y:S01]  /*0070*/  UISETP.NE.AND.EX UP0, UPT, UR5, URZ, UPT, UP0 ;  /* 0x000000ff0500728c */ /* 0x000fe2000bf05300 */
[----:B--2---:R-:W-:-:S05]  /*0080*/  SHF.R.U32.HI R72, RZ, 0x5, R81 ;  /* 0x00000005ff487819 */ /* 0x004fca0000011651 */
[----:B------:R-:W2:Y:S02]  /*0090*/  SHFL.IDX PT, R0, R72, RZ, 0x1f ;  /* 0x00001fff48007589 */ /* 0x000ea400000e0000 */
[----:B--2---:R-:W-:Y:S01]  /*00a0*/  R2UR UR8, R0 ;  /* 0x00000000000872ca */ /* 0x004fe200000e0000 */
[----:B-1--4-:R-:W-:-:S14]  /*00b0*/  BRA.U UP0, `(.L_x_0) ;  /* 0x00000001002c7547 */ /* 0x012fdc000b800000 */
[----:B------:R-:W1:Y:S02]  /*00c0*/  LDCU.64 UR6, c[0x0][0x888] ;  /* 0x00011100ff0677ac */ /* 0x000e640008000a00 */
[----:B-1----:R-:W-:-:S04]  /*00d0*/  UISETP.NE.U32.AND UP0, UPT, UR6, URZ, UPT ;  /* 0x000000ff0600728c */ /* 0x002fc8000bf05070 */
[----:B------:R-:W-:-:S09]  /*00e0*/  UISETP.NE.AND.EX UP0, UPT, UR7, URZ, UPT, UP0 ;  /* 0x000000ff0700728c */ /* 0x000fd2000bf05300 */
[----:B------:R-:W-:Y:S05]  /*00f0*/  BRA.U !UP0, `(.L_x_1) ;  /* 0x0000000108107547 */ /* 0x000fea000b800000 */
[----:B------:R-:W1:Y:S02]  /*0100*/  LDC.64 R2, c[0x0][0x888] ;  /* 0x00022200ff027b82 */ /* 0x000e640000000a00 */
[----:B-1----:R1:W5:Y:S01]  /*0110*/  LDG.E R35, desc[UR48][R2.64] ;  /* 0x0000003002237981 */ /* 0x002362000c1e1900 */
[----:B------:R-:W-:Y:S01]  /*0120*/  HFMA2 R67, -RZ, RZ, 0, 5.9604644775390625e-08 ;  /* 0x00000001ff437431 */ /* 0x000fe200000001ff */
[----:B------:R-:W-:Y:S05]  /*0130*/  BRA `(.L_x_0) ;  /* 0x00000000000c7947 */ /* 0x000fea0003800000 */
.L_x_1:
[----:B------:R-:W1:Y:S01]  /*0140*/  LDCU UR6, c[0x0][0x880] ;  /* 0x00011000ff0677ac */ /* 0x000e620008000800 */
[----:B------:R-:W-:Y:S01]  /*0150*/  HFMA2 R67, -RZ, RZ, 0, 5.9604644775390625e-08 ;  /* 0x00000001ff437431 */ /* 0x000fe200000001ff */
[----:B-1----:R-:W-:-:S07]  /*0160*/  MOV R35, UR6 ;  /* 0x0000000600237c02 */ /* 0x002fce0008000f00 */
.L_x_0:
[----:B------:R-:W2:Y:S02]  /*0170*/  LDCU.64 UR6, c[0x0][0x8b0] ;  /* 0x00011600ff0677ac */ /* 0x000ea40008000a00 */
[----:B--2---:R-:W-:-:S04]  /*0180*/  UISETP.NE.U32.AND UP0, UPT, UR6, URZ, UPT ;  /* 0x000000ff0600728c */ /* 0x004fc8000bf05070 */
[----:B------:R-:W-:-:S09]  /*0190*/  UISETP.NE.AND.EX UP0, UPT, UR7, URZ, UPT, UP0 ;  /* 0x000000ff0700728c */ /* 0x000fd2000bf05300 */
[----:B------:R-:W-:Y:S05]  /*01a0*/  BRA.U UP0, `(.L_x_2) ;  /* 0x0000000100247547 */ /* 0x000fea000b800000 */
[----:B------:R-:W2:Y:S02]  /*01b0*/  LDCU.64 UR6, c[0x0][0x8a8] ;  /* 0x00011500ff0677ac */ /* 0x000ea40008000a00 */
[----:B--2---:R-:W-:-:S04]  /*01c0*/  UISETP.NE.U32.AND UP0, UPT, UR6, URZ, UPT ;  /* 0x000000ff0600728c */ /* 0x004fc8000bf05070 */
[----:B------:R-:W-:-:S09]  /*01d0*/  UISETP.NE.AND.EX UP0, UPT, UR7, URZ, UPT, UP0 ;  /* 0x000000ff0700728c */ /* 0x000fd2000bf05300 */
[----:B------:R-:W-:Y:S05]  /*01e0*/  BRA.U !UP0, `(.L_x_3) ;  /* 0x00000001080c7547 */ /* 0x000fea000b800000 */
[----:B------:R-:W2:Y:S02]  /*01f0*/  LDC.64 R32, c[0x0][0x8a8] ;  /* 0x00022a00ff207b82 */ /* 0x000ea40000000a00 */
[----:B--2---:R2:W5:Y:S01]  /*0200*/  LDG.E R32, desc[UR48][R32.64] ;  /* 0x0000003020207981 */ /* 0x004562000c1e1900 */
[----:B------:R-:W-:Y:S05]  /*0210*/  BRA `(.L_x_2) ;  /* 0x0000000000087947 */ /* 0x000fea0003800000 */
.L_x_3:
[----:B------:R-:W2:Y:S02]  /*0220*/  LDCU UR6, c[0x0][0x8a0] ;  /* 0x00011400ff0677ac */ /* 0x000ea40008000800 */
[----:B--2---:R-:W-:Y:S02]  /*0230*/  MOV R32, UR6 ;  /* 0x0000000600207c02 */ /* 0x004fe40008000f00 */
.L_x_2:
[----:B------:R-:W-:Y:S01]  /*0240*/  IMAD.U32 R0, RZ, RZ, UR8 ;  /* 0x00000008ff007e24 */ /* 0x000fe2000f8e00ff */
[----:B------:R-:W-:Y:S04]  /*0250*/  BSSY.RECONVERGENT B0, `(.L_x_4) ;  /* 0x000000c000007945 */ /* 0x000fe80003800200 */
[C---:B------:R-:W-:Y:S02]  /*0260*/  ISETP.NE.OR P1, PT, R0.reuse, 0x1, !P5 ;  /* 0x000000010000780c */ /* 0x040fe40006f25670 */
[----:B------:R-:W-:-:S11]  /*0270*/  ISETP.NE.OR P0, PT, R0, 0x3, !P5 ;  /* 0x000000030000780c */ /* 0x000fd60006f05670 */
[----:B------:R-:W-:Y:S05]  /*0280*/  @P1 BRA `(.L_x_5) ;  /* 0x0000000000201947 */ /* 0x000fea0003800000 */
[----:B------:R-:W3:Y:S02]  /*0290*/  LDCU.64 UR6, c[0x0][0x348] ;  /* 0x00006900ff0677ac */ /* 0x000ee40008000a00 */
[----:B---3--:R-:W-:Y:S02]  /*02a0*/  UIADD3 UR10, UP1, UPT, UR6, 0x80, URZ ;  /* 0x00000080060a7890 */ /* 0x008fe4000ff3e0ff */
[----:B------:R-:W-:Y:S02]  /*02b0*/  UIADD3 UR6, UP0, UPT, UR6, 0x180, URZ ;  /* 0x0000018006067890 */ /* 0x000fe4000ff1e0ff */
[----:B------:R-:W-:Y:S02]  /*02c0*/  UIADD3.X UR11, UPT, UPT, URZ, UR7, URZ, UP1, !UPT ;  /* 0x00000007ff0b7290 */ /* 0x000fe40008ffe4ff */
[----:B------:R-:W-:-:S07]  /*02d0*/  UIADD3.X UR7, UPT, UPT, URZ, UR7, URZ, UP0, !UPT ;  /* 0x00000007ff077290 */ /* 0x000fce00087fe4ff */
[----:B------:R3:W-:Y:S02]  /*02e0*/  UTMACCTL.PF [UR10] ;  /* 0x000000000a0079b9 */ /* 0x0007e40008040000 */
[----:B------:R3:W-:Y:S02]  /*02f0*/  UTMACCTL.PF [UR6] ;  /* 0x00000000060079b9 */ /* 0x0007e40008040000 */
[----:B---3--:R-:W-:Y:S01]  /*0300*/  NOP ;  /* 0x0000000000007918 */ /* 0x008fe20000000000 */
.L_x_5:
[----:B------:R-:W-:Y:S05]  /*0310*/  BSYNC.RECONVERGENT B0 ;  /* 0x0000000000007941 */ /* 0x000fea0003800200 */
.L_x_4:
[----:B------:R-:W-:Y:S04]  /*0320*/  BSSY.RECONVERGENT B0, `(.L_x_6) ;  /* 0x000000a000007945 */ /* 0x000fe80003800200 */
        /* <DEDUP_REMOVED lines=9> */
.L_x_7:
[----:B------:R-:W-:Y:S05]  /*03c0*/  BSYNC.RECONVERGENT B0 ;  /* 0x0000000000007941 */ /* 0x000fea0003800200 */
.L_x_6:
[----:B------:R-:W3:Y:S01]  /*03d0*/  LDCU.64 UR6, c[0x0][0x888] ;  /* 0x00011100ff0677ac */ /* 0x000ee20008000a00 */
[----:B------:R-:W-:Y:S02]  /*03e0*/  UISETP.EQ.U32.AND UP1, UPT, UR4, URZ, UPT ;  /* 0x000000ff0400728c */ /* 0x000fe4000bf22070 */
[----:B------:R-:W-:Y:S02]  /*03f0*/  UPLOP3.LUT UP2, UPT, UPT, UPT, UPT, 0x80, 0x8 ;  /* 0x000000000008789c */ /* 0x000fe40003f4f070 */
[----:B---3--:R-:W-:-:S04]  /*0400*/  UISETP.NE.U32.AND UP0, UPT, UR6, URZ, UPT ;  /* 0x000000ff0600728c */ /* 0x008fc8000bf05070 */
[----:B------:R-:W-:-:S04]  /*0410*/  UISETP.NE.AND.EX UP0, UPT, UR7, URZ, UPT, UP0 ;  /* 0x000000ff0700728c */ /* 0x000fc8000bf05300 */
[----:B------:R-:W-:-:S04]  /*0420*/  UISETP.EQ.OR.EX UP3, UPT, UR5, URZ, !UP0, UP1 ;  /* 0x000000ff0500728c */ /* 0x000fc8000c762710 */
[----:B------:R-:W-:-:S05]  /*0430*/  UP2UR UR50, UPR, URZ, 0x8 ;  /* 0x00000008ff327883 */ /* 0x000fca0008000000 */
[----:B------:R-:W-:Y:S07]  /*0440*/  BRA.U !UP3, `(.L_x_8) ;  /* 0x000000010b207547 */ /* 0x000fee000b800000 */
[----:B------:R-:W-:Y:S01]  /*0450*/  UISETP.NE.U32.AND UP2, UPT, UR4, URZ, UPT ;  /* 0x000000ff0400728c */ /* 0x000fe2000bf45070 */
[----:B-----5:R-:W-:Y:S01]  /*0460*/  FSETP.NEU.AND P0, PT, R35, RZ, PT ;  /* 0x000000ff2300720b */ /* 0x020fe20003f0d000 */
[----:B------:R-:W-:Y:S02]  /*0470*/  USEL UR4, URZ, 0xffffffff, UP0 ;  /* 0xffffffffff047887 */ /* 0x000fe40008000000 */
[----:B------:R-:W-:-:S10]  /*0480*/  UISETP.NE.AND.EX UP2, UPT, UR5, URZ, UPT, UP2 ;  /* 0x000000ff0500728c */ /* 0x000fd4000bf45320 */
[----:B------:R-:W-:Y:S01]  /*0490*/  VOTEU.ANY UP1, P0 ;  /* 0x0000000000ff7886 */ /* 0x000fe20000020100 */
[----:B------:R-:W-:-:S04]  /*04a0*/  @!UP2 USEL UR4, URZ, 0xffffffff, UP1 ;  /* 0xffffffffff04a887 */ /* 0x000fc80008800000 */
[----:B------:R-:W-:-:S04]  /*04b0*/  ULOP3.LUT UR4, UR4, 0x1, URZ, 0xc0, !UPT ;  /* 0x0000000104047892 */ /* 0x000fc8000f8ec0ff */
[----:B------:R-:W-:-:S11]  /*04c0*/  UISETP.NE.U32.AND UP2, UPT, UR4, 0x1, UPT ;  /* 0x000000010400788c */ /* 0x000fd6000bf45070 */
.L_x_8:
[----:B-1----:R-:W1:Y:S01]  /*04d0*/  SHFL.IDX PT, R2, R72, RZ, 0x1f ;  /* 0x00001fff48027589 */ /* 0x002e6200000e0000 */
[----:B------:R-:W-:-:S04]  /*04e0*/  UISETP.NE.AND UP1, UPT, UR8, 0x2, UPT ;  /* 0x000000020800788c */ /* 0x000fc8000bf25270 */
[----:B------:R-:W-:Y:S01]  /*04f0*/  USEL UR6, URZ, 0x1, UP1 ;  /* 0x00000001ff067887 */ /* 0x000fe20008800000 */
[----:B-1----:R-:W-:-:S13]  /*0500*/  ISETP.NE.AND P0, PT, R2, RZ, PT ;  /* 0x000000ff0200720c */ /* 0x002fda0003f05270 */
[----:B------:R-:W-:Y:S05]  /*0510*/  @P0 BRA `(.L_x_9) ;  /* 0x0000000000680947 */ /* 0x000fea0003800000 */
[----:B------:R-:W1:Y:S01]  /*0520*/  S2UR UR5, SR_CgaCtaId ;  /* 0x00000000000579c3 */ /* 0x000e620000008800 */
[----:B------:R-:W-:Y:S01]  /*0530*/  UMOV UR7, 0x400 ;  /* 0x0000040000077882 */ /* 0x000fe20000000000 */
[----:B------:R-:W-:Y:S01]  /*0540*/  UMOV UR4, 0x1 ;  /* 0x0000000100047882 */ /* 0x000fe20000000000 */
[----:B------:R-:W-:Y:S01]  /*0550*/  ELECT P0, URZ, PT ;  /* 0x0000000000ff782f */ /* 0x000fe20003800000 */
[----:B------:R-:W-:-:S04]  /*0560*/  UIADD3 UR10, UPT, UPT, -UR4, 0x100000, URZ ;  /* 0x00100000040a7890 */ /* 0x000fc8000fffe1ff */
[----:B------:R-:W-:Y:S02]  /*0570*/  USHF.L.U32 UR11, UR10, 0xb, URZ ;  /* 0x0000000b0a0b7899 */ /* 0x000fe400080006ff */
[----:B------:R-:W-:Y:S02]  /*0580*/  USHF.L.U32 UR10, UR10, 0x1, URZ ;  /* 0x000000010a0a7899 */ /* 0x000fe400080006ff */
[----:B-1----:R-:W-:Y:S01]  /*0590*/  ULEA UR5, UR5, UR7, 0x18 ;  /* 0x0000000705057291 */ /* 0x002fe2000f8ec0ff */
[----:B------:R-:W1:Y:S11]  /*05a0*/  FENCE.VIEW.ASYNC.S ;  /* 0x00000000000073c6 */ /* 0x000e760000000000 */
[----:B-1----:R1:W3:Y:S01]  /*05b0*/  SYNCS.EXCH.64 URZ, [UR5], UR10 ;  /* 0x0000000a05ff75b2 */ /* 0x0022e20008000100 */
[----:B------:R1:W4:Y:S01]  /*05c0*/  SYNCS.EXCH.64 URZ, [UR5+0x40], UR10 ;  /* 0x0000400a05ff75b2 */ /* 0x0003220008000100 */
[----:B------:R1:W1:Y:S01]  /*05d0*/  SYNCS.EXCH.64 URZ, [UR5+0x8], UR10 ;  /* 0x0000080a05ff75b2 */ /* 0x0002620008000100 */
        /* <DEDUP_REMOVED lines=13> */
[----:B------:R-:W-:Y:S01]  /*06b0*/  NOP ;  /* 0x0000000000007918 */ /* 0x000fe20000000000 */
.L_x_9:
[----:B------:R-:W2:Y:S01]  /*06c0*/  SHFL.IDX PT, R2, R72, RZ, 0x1f ;  /* 0x00001fff48027589 */ /* 0x000ea200000e0000 */
[----:B------:R-:W-:Y:S01]  /*06d0*/  NOP ;  /* 0x0000000000007918 */ /* 0x000fe20000000000 */
[----:B--2---:R-:W-:-:S13]  /*06e0*/  ISETP.NE.AND P0, PT, R2, 0x1, PT ;  /* 0x000000010200780c */ /* 0x004fda0003f05270 */
[----:B------:R-:W-:Y:S05]  /*06f0*/  @P0 BRA `(.L_x_10) ;  /* 0x0000000000580947 */ /* 0x000fea0003800000 */
[----:B------:R-:W2:Y:S01]  /*0700*/  S2UR UR7, SR_CgaCtaId ;  /* 0x00000000000779c3 */ /* 0x000ea20000008800 */
[----:B------:R-:W-:Y:S01]  /*0710*/  UMOV UR9, 0x400 ;  /* 0x0000040000097882 */ /* 0x000fe20000000000 */
[----:B-1----:R-:W-:Y:S01]  /*0720*/  UMOV UR5, 0x20 ;  /* 0x0000002000057882 */ /* 0x002fe20000000000 */
[----:B------:R-:W-:Y:S01]  /*0730*/  UMOV UR4, 0x80 ;  /* 0x0000008000047882 */ /* 0x000fe20000000000 */
[----:B------:R-:W-:-:S04]  /*0740*/  UIADD3 UR10, UPT, UPT, -UR5, 0x100000, URZ ;  /* 0x00100000050a7890 */ /* 0x000fc8000fffe1ff */
[----:B------:R-:W-:Y:S02]  /*0750*/  USHF.L.U32 UR11, UR10, 0xb, URZ ;  /* 0x0000000b0a0b7899 */ /* 0x000fe400080006ff */
[----:B------:R-:W-:Y:S02]  /*0760*/  USHF.L.U32 UR10, UR10, 0x1, URZ ;  /* 0x000000010a0a7899 */ /* 0x000fe400080006ff */
[----:B------:R-:W-:-:S04]  /*0770*/  UIADD3 UR4, UPT, UPT, -UR4, 0x100000, URZ ;  /* 0x0010000004047890 */ /* 0x000fc8000fffe1ff */
[----:B------:R-:W-:Y:S02]  /*0780*/  USHF.L.U32 UR5, UR4, 0xb, URZ ;  /* 0x0000000b04057899 */ /* 0x000fe400080006ff */
[----:B------:R-:W-:Y:S01]  /*0790*/  USHF.L.U32 UR4, UR4, 0x1, URZ ;  /* 0x0000000104047899 */ /* 0x000fe200080006ff */
[----:B------:R-:W-:Y:S01]  /*07a0*/  ELECT P0, URZ, PT ;  /* 0x0000000000ff782f */ /* 0x000fe20003800000 */
[----:B--2---:R-:W-:Y:S01]  /*07b0*/  ULEA UR7, UR7, UR9, 0x18 ;  /* 0x0000000907077291 */ /* 0x004fe2000f8ec0ff */
[----:B------:R-:W1:Y:S11]  /*07c0*/  FENCE.VIEW.ASYNC.S ;  /* 0x00000000000073c6 */ /* 0x000e760000000000 */
[----:B-1----:R2:W1:Y:S01]  /*07d0*/  SYNCS.EXCH.64 URZ, [UR7+0x80], UR10 ;  /* 0x0000800a07ff75b2 */ /* 0x0024620008000100 */
[----:B------:R2:W1:Y:S01]  /*07e0*/  SYNCS.EXCH.64 URZ, [UR7+0xa0], UR4 ;  /* 0x0000a00407ff75b2 */ /* 0x0004620008000100 */
[----:B------:R2:W1:Y:S01]  /*07f0*/  SYNCS.EXCH.64 URZ, [UR7+0x88], UR10 ;  /* 0x0000880a07ff75b2 */ /* 0x0004620008000100 */
[----:B------:R2:W1:Y:S01]  /*0800*/  SYNCS.EXCH.64 URZ, [UR7+0xa8], UR4 ;  /* 0x0000a80407ff75b2 */ /* 0x0004620008000100 */
[----:B------:R2:W1:Y:S01]  /*0810*/  SYNCS.EXCH.64 URZ, [UR7+0x90], UR10 ;  /* 0x0000900a07ff75b2 */ /* 0x0004620008000100 */
[----:B------:R2:W1:Y:S01]  /*0820*/  SYNCS.EXCH.64 URZ, [UR7+0xb0], UR4 ;  /* 0x0000b00407ff75b2 */ /* 0x0004620008000100 */
[----:B------:R2:W1:Y:S01]  /*0830*/  SYNCS.EXCH.64 URZ, [UR7+0x98], UR10 ;  /* 0x0000980a07ff75b2 */ /* 0x0004620008000100 */
[----:B------:R2:W1:Y:S02]  /*0840*/  SYNCS.EXCH.64 URZ, [UR7+0xb8], UR4 ;  /* 0x0000b80407ff75b2 */ /* 0x0004640008000100 */
[----:B--2---:R-:W-:Y:S01]  /*0850*/  NOP ;  /* 0x0000000000007918 */ /* 0x004fe20000000000 */
.L_x_10:
[----:B------:R-:W2:Y:S01]  /*0860*/  SHFL.IDX PT, R2, R72, RZ, 0x1f ;  /* 0x00001fff48027589 */ /* 0x000ea200000e0000 */
[----:B------:R-:W-:Y:S01]  /*0870*/  NOP ;  /* 0x0000000000007918 */ /* 0x000fe20000000000 */
[----:B--2---:R-:W-:-:S13]  /*0880*/  ISETP.NE.AND P0, PT, R2, 0x3, PT ;  /* 0x000000030200780c */ /* 0x004fda0003f05270 */
[----:B------:R-:W-:Y:S05]  /*0890*/  @P0 BRA `(.L_x_11) ;  /* 0x0000000000300947 */ /* 0x000fea0003800000 */
[----:B-1----:R-:W1:Y:S01]  /*08a0*/  S2UR UR5, SR_CgaCtaId ;  /* 0x00000000000579c3 */ /* 0x002e620000008800 */
        /* <DEDUP_REMOVED lines=8> */
[----:B-1----:R2:W1:Y:S01]  /*0930*/  SYNCS.EXCH.64 URZ, [UR5+0xc0], UR10 ;  /* 0x0000c00a05ff75b2 */ /* 0x0024620008000100 */
[----:B------:R2:W1:Y:S02]  /*0940*/  SYNCS.EXCH.64 URZ, [UR5+0xc8], UR10 ;  /* 0x0000c80a05ff75b2 */ /* 0x0004640008000100 */
[----:B--2---:R-:W-:Y:S01]  /*0950*/  NOP ;  /* 0x0000000000007918 */ /* 0x004fe20000000000 */
.L_x_11:
[----:B------:R-:W2:Y:S01]  /*0960*/  SHFL.IDX PT, R2, R72, RZ, 0x1f ;  /* 0x00001fff48027589 */ /* 0x000ea200000e0000 */
[----:B------:R-:W-:Y:S01]  /*0970*/  NOP ;  /* 0x0000000000007918 */ /* 0x000fe20000000000 */
[----:B--2---:R-:W-:-:S13]  /*0980*/  ISETP.NE.AND P0, PT, R2, 0x4, PT ;  /* 0x000000040200780c */ /* 0x004fda0003f05270 */
[----:B------:R-:W-:Y:S05]  /*0990*/  @P0 BRA `(.L_x_12) ;  /* 0x00000000004c0947 */ /* 0x000fea0003800000 */
[----:B-1----:R-:W1:Y:S01]  /*09a0*/  S2UR UR5, SR_CgaCtaId ;  /* 0x00000000000579c3 */ /* 0x002e620000008800 */
[----:B------:R-:W-:Y:S01]  /*09b0*/  UMOV UR9, 0x100 ;  /* 0x0000010000097882 */ /* 0x000fe20000000000 */
[----:B------:R-:W-:Y:S01]  /*09c0*/  UMOV UR7, 0x400 ;  /* 0x0000040000077882 */ /* 0x000fe20000000000 */
[----:B------:R-:W-:Y:S01]  /*09d0*/  USEL UR9, UR9, 0xe0, UP2 ;  /* 0x000000e009097887 */ /* 0x000fe20009000000 */
[----:B------:R-:W-:Y:S01]  /*09e0*/  UMOV UR4, 0x1 ;  /* 0x0000000100047882 */ /* 0x000fe20000000000 */
[----:B------:R-:W-:Y:S01]  /*09f0*/  ELECT P0, URZ, PT ;  /* 0x0000000000ff782f */ /* 0x000fe20003800000 */
[----:B------:R-:W-:-:S04]  /*0a00*/  UIADD3 UR10, UPT, UPT, -UR4, 0x100000, URZ ;  /* 0x00100000040a7890 */ /* 0x000fc8000fffe1ff */
[----:B------:R-:W-:Y:S02]  /*0a10*/  USHF.L.U32 UR11, UR10, 0xb, URZ ;  /* 0x0000000b0a0b7899 */ /* 0x000fe400080006ff */
[----:B------:R-:W-:Y:S02]  /*0a20*/  USHF.L.U32 UR10, UR10, 0x1, URZ ;  /* 0x000000010a0a7899 */ /* 0x000fe400080006ff */
[----:B------:R-:W-:-:S04]  /*0a30*/  UIADD3 UR12, UPT, UPT, -UR9, 0x100000, URZ ;  /* 0x00100000090c7890 */ /* 0x000fc8000fffe1ff */
[----:B------:R-:W-:Y:S02]  /*0a40*/  USHF.L.U32 UR13, UR12, 0xb, URZ ;  /* 0x0000000b0c0d7899 */ /* 0x000fe400080006ff */
[----:B------:R-:W-:Y:S02]  /*0a50*/  USHF.L.U32 UR12, UR12, 0x1, URZ ;  /* 0x000000010c0c7899 */ /* 0x000fe400080006ff */
[----:B-1----:R-:W-:Y:S01]  /*0a60*/  ULEA UR5, UR5, UR7, 0x18 ;  /* 0x0000000705057291 */ /* 0x002fe2000f8ec0ff */
[----:B------:R-:W1:Y:S11]  /*0a70*/  FENCE.VIEW.ASYNC.S ;  /* 0x00000000000073c6 */ /* 0x000e760000000000 */
[----:B-1----:R2:W1:Y:S01]  /*0a80*/  SYNCS.EXCH.64 URZ, [UR5+0xd0], UR10 ;  /* 0x0000d00a05ff75b2 */ /* 0x0024620008000100 */
[----:B------:R2:W1:Y:S01]  /*0a90*/  SYNCS.EXCH.64 URZ, [UR5+0xe0], UR12 ;  /* 0x0000e00c05ff75b2 */ /* 0x0004620008000100 */
[----:B------:R2:W1:Y:S01]  /*0aa0*/  SYNCS.EXCH.64 URZ, [UR5+0xd8], UR10 ;  /* 0x0000d80a05ff75b2 */ /* 0x0004620008000100 */
[----:B------:R2:W1:Y:S02]  /*0ab0*/  SYNCS.EXCH.64 URZ, [UR5+0xe8], UR12 ;  /* 0x0000e80c05ff75b2 */ /* 0x0004640008000100 */
[----:B--2---:R-:W-:Y:S01]  /*0ac0*/  NOP ;  /* 0x0000000000007918 */ /* 0x004fe20000000000 */
.L_x_12:
        /* <DEDUP_REMOVED lines=26> */
.L_x_13:
        /* <DEDUP_REMOVED lines=18> */
.L_x_14:
[----:B-1----:R-:W1:Y:S01]  /*0d90*/  S2UR UR5, SR_CTAID.X ;  /* 0x00000000000579c3 */ /* 0x002e620000002500 */
[----:B------:R-:W-:-:S05]  /*0da0*/  CS2R.32 R68, SR_CgaSize ;  /* 0x0000000000447805 */ /* 0x000fca0000008a00 */
[----:B------:R-:W-:-:S05]  /*0db0*/  IMAD R68, R68, -0xa0, RZ ;  /* 0xffffff6044447824 */ /* 0x000fca00078e02ff */
[----:B------:R-:W-:-:S14]  /*0dc0*/  R2UR UR9, R68 ;  /* 0x00000000440972ca */ /* 0x000fdc00000e0000 */
[----:B------:R-:W2:Y:S01]  /*0dd0*/  LDCU UR9, c[0x0][UR9+0x2b0] ;  /* 0x00005600090977ac */ /* 0x000ea20008000800 */
[----:B------:R-:W-:Y:S01]  /*0de0*/  NOP ;  /* 0x0000000000007918 */ /* 0x000fe20000000000 */
[----:B------:R-:W-:-:S05]  /*0df0*/  CS2R.32 R68, SR_CgaSize ;  /* 0x0000000000447805 */ /* 0x000fca0000008a00 */
[----:B------:R-:W-:-:S05]  /*0e00*/  IMAD R68, R68, -0xa0, RZ ;  /* 0xffffff6044447824 */ /* 0x000fca00078e02ff */
[----:B------:R-:W-:-:S14]  /*0e10*/  R2UR UR7, R68 ;  /* 0x00000000440772ca */ /* 0x000fdc00000e0000 */
[----:B------:R-:W3:Y:S01]  /*0e20*/  LDCU UR7, c[0x0][UR7+0x2b4] ;  /* 0x00005680070777ac */ /* 0x000ee20008000800 */
[----:B------:R-:W4:Y:S08]  /*0e30*/  S2UR UR4, SR_CTAID.Y ;  /* 0x00000000000479c3 */ /* 0x000f300000002600 */
[----:B------:R-:W3:Y:S01]  /*0e40*/  LDC R9, c[0x0][0xb24] ;  /* 0x0002c900ff097b82 */ /* 0x000ee20000000800 */
[----:B-1----:R-:W-:-:S02]  /*0e50*/  I2FP.F32.U32 R4, UR5 ;  /* 0x0000000500047c45 */ /* 0x002fc40008201000 */
[----:B------:R-:W-:-:S05]  /*0e60*/  CS2R.32 R5, SR_CgaSize ;  /* 0x0000000000057805 */ /* 0x000fca0000008a00 */
[----:B------:R-:W-:-:S06]  /*0e70*/  IMAD R5, R5, -0xa0, RZ ;  /* 0xffffff6005057824 */ /* 0x000fcc00078e02ff */
[----:B------:R-:W1:Y:S01]  /*0e80*/  LDC R5, c[0x0][R5+0x2a0] ;  /* 0x0000a80005057b82 */ /* 0x000e620000000800 */
[----:B------:R-:W-:Y:S01]  /*0e90*/  MOV R21, UR5 ;  /* 0x0000000500157c02 */ /* 0x000fe20008000f00 */
[----:B--2---:R-:W-:Y:S01]  /*0ea0*/  FMUL R4, R4, UR9 ;  /* 0x0000000904047c20 */ /* 0x004fe20008400000 */
[----:B----4-:R-:W-:Y:S02]  /*0eb0*/  I2FP.F32.U32 R2, UR4 ;  /* 0x0000000400027c45 */ /* 0x010fe40008201000 */
[----:B------:R-:W-:-:S05]  /*0ec0*/  CS2R.32 R3, SR_CgaSize ;  /* 0x0000000000037805 */ /* 0x000fca0000008a00 */
[----:B------:R-:W-:-:S06]  /*0ed0*/  IMAD R3, R3, -0xa0, RZ ;  /* 0xffffff6003037824 */ /* 0x000fcc00078e02ff */
[----:B------:R-:W2:Y:S01]  /*0ee0*/  LDC R3, c[0x0][R3+0x2a4] ;  /* 0x0000a90003037b82 */ /* 0x000ea20000000800 */
[----:B------:R-:W4:Y:S01]  /*0ef0*/  F2I.U32.TRUNC.NTZ R68, R4 ;  /* 0x0000000400447305 */ /* 0x000f22000020f000 */
[----:B------:R-:W-:Y:S01]  /*0f00*/  MOV R20, UR4 ;  /* 0x0000000400147c02 */ /* 0x000fe20008000f00 */
[----:B---3--:R-:W-:-:S05]  /*0f10*/  FMUL R2, R2, UR7 ;  /* 0x0000000702027c20 */ /* 0x008fca0008400000 */
[----:B------:R-:W-:Y:S01]  /*0f20*/  BAR.SYNC.DEFER_BLOCKING 0x0 ;  /* 0x0000000000007b1d */ /* 0x000fe20000010000 */
[----:B------:R-:W-:-:S05]  /*0f30*/  ISETP.GE.AND P0, PT, R9, 0x1, PT ;  /* 0x000000010900780c */ /* 0x000fca0003f06270 */
[----:B------:R-:W3:Y:S02]  /*0f40*/  F2I.U32.TRUNC.NTZ R66, R2 ;  /* 0x0000000200427305 */ /* 0x000ee4000020f000 */
[----:B------:R-:W2:Y:S01]  /*0f50*/  S2UR UR44, SR_CTAID.Z ;  /* 0x00000000002c79c3 */ /* 0x000ea20000002700 */
[----:B----4-:R-:W-:-:S05]  /*0f60*/  IADD3 R68, PT, PT, -R68, RZ, RZ ;  /* 0x000000ff44447210 */ /* 0x010fca0007ffe1ff */
[----:B-1----:R-:W-:Y:S01]  /*0f70*/  IMAD R68, R5, R68, UR5 ;  /* 0x0000000505447e24 */ /* 0x002fe2000f8e0244 */
[----:B---3--:R-:W-:-:S05]  /*0f80*/  IADD3 R66, PT, PT, -R66, RZ, RZ ;  /* 0x000000ff42427210 */ /* 0x008fca0007ffe1ff */
[----:B--2---:R-:W-:Y:S01]  /*0f90*/  IMAD R66, R3, R66, UR4 ;  /* 0x0000000403427e24 */ /* 0x004fe2000f8e0242 */
[----:B------:R-:W-:Y:S06]  /*0fa0*/  @!P0 BRA `(.L_x_15) ;  /* 0x0000000000b88947 */ /* 0x000fec0003800000 */
[----:B------:R-:W1:Y:S01]  /*0fb0*/  LDC.64 R4, c[0x0][0xb18] ;  /* 0x0002c600ff047b82 */ /* 0x000e620000000a00 */
[----:B------:R-:W-:-:S07]  /*0fc0*/  ISETP.NE.AND P0, PT, R9, 0x1, PT ;  /* 0x000000010900780c */ /* 0x000fce0003f05270 */
[----:B------:R-:W2:Y:S08]  /*0fd0*/  LDC R10, c[0x0][0xb0c] ;  /* 0x0002c300ff0a7b82 */ /* 0x000eb00000000800 */
[----:B------:R-:W3:Y:S08]  /*0fe0*/  LDC R11, c[0x0][0x370] ;  /* 0x0000dc00ff0b7b82 */ /* 0x000ef00000000800 */
[----:B------:R-:W4:Y:S01]  /*0ff0*/  LDC R12, c[0x0][0x374] ;  /* 0x0000dd00ff0c7b82 */ /* 0x000f220000000800 */
[----:B-1----:R-:W-:-:S07]  /*1000*/  ISETP.NE.AND P1, PT, R4, 0x1, PT ;  /* 0x000000010400780c */ /* 0x002fce0003f25270 */
[----:B------:R-:W3:Y:S01]  /*1010*/  LDC.64 R6, c[0x0][0xb10] ;  /* 0x0002c400ff067b82 */ /* 0x000ee20000000a00 */
[----:B--2---:R-:W-:-:S07]  /*1020*/  ISETP.NE.AND P2, PT, R10, 0x1, PT ;  /* 0x000000010a00780c */ /* 0x004fce0003f45270 */
[----:B------:R-:W1:Y:S08]  /*1030*/  LDC R8, c[0x0][0xb20] ;  /* 0x0002c800ff087b82 */ /* 0x000e700000000800 */
[----:B------:R-:W2:Y:S01]  /*1040*/  LDC.64 R2, c[0x0][0xb28] ;  /* 0x0002ca00ff027b82 */ /* 0x000ea20000000a00 */
[----:B----4-:R-:W-:-:S04]  /*1050*/  IMAD.HI.U32 R13, R12, R5, RZ ;  /* 0x000000050c0d7227 */ /* 0x010fc800078e00ff */
[----:B------:R-:W-:-:S04]  /*1060*/  IMAD.HI.U32 R5, R20, R5, RZ ;  /* 0x0000000514057227 */ /* 0x000fc800078e00ff */
[----:B---3--:R-:W-:-:S04]  /*1070*/  IMAD.HI.U32 R14, R11, R6, RZ ;  /* 0x000000060b0e7227 */ /* 0x008fc800078e00ff */
[C---:B------:R-:W-:Y:S01]  /*1080*/  IMAD.HI.U32 R16, R21.reuse, R6, RZ ;  /* 0x0000000615107227 */ /* 0x040fe200078e00ff */
[-C--:B------:R-:W-:Y:S02]  /*1090*/  @P2 SHF.R.U32.HI R11, RZ, R7.reuse, R14 ;  /* 0x00000007ff0b2219 */ /* 0x080fe4000001160e */
[-C--:B-1----:R-:W-:Y:S02]  /*10a0*/  @P1 SHF.R.U32.HI R12, RZ, R8.reuse, R13 ;  /* 0x00000008ff0c1219 */ /* 0x082fe4000001160d */
[----:B------:R-:W-:Y:S02]  /*10b0*/  SHF.R.U32.HI R5, RZ, R8, R5 ;  /* 0x00000008ff057219 */ /* 0x000fe40000011605 */
[----:B------:R-:W-:Y:S02]  /*10c0*/  SHF.R.U32.HI R16, RZ, R7, R16 ;  /* 0x00000007ff107219 */ /* 0x000fe40000011610 */
[----:B------:R-:W-:Y:S01]  /*10d0*/  SEL R5, R20, R5, !P1 ;  /* 0x0000000514057207 */ /* 0x000fe20004800000 */
[----:B--2---:R-:W-:Y:S01]  /*10e0*/  IMAD.HI.U32 R14, R12, R2, RZ ;  /* 0x000000020c0e7227 */ /* 0x004fe200078e00ff */
[----:B------:R-:W-:-:S02]  /*10f0*/  SEL R7, R21, R16, !P2 ;  /* 0x0000001015077207 */ /* 0x000fc40005000000 */
[----:B------:R-:W-:Y:S01]  /*1100*/  IADD3 R13, PT, PT, -R5, RZ, RZ ;  /* 0x000000ff050d7210 */ /* 0x000fe20007ffe1ff */
[----:B------:R-:W-:Y:S01]  /*1110*/  IMAD.HI.U32 R6, R11, R2, RZ ;  /* 0x000000020b067227 */ /* 0x000fe200078e00ff */
[----:B------:R-:W-:-:S03]  /*1120*/  @P0 SHF.R.U32.HI R12, RZ, R3, R14 ;  /* 0x00000003ff0c0219 */ /* 0x000fc6000001160e */
[----:B------:R-:W-:Y:S01]  /*1130*/  IMAD R13, R4, R13, R20 ;  /* 0x0000000d040d7224 */ /* 0x000fe200078e0214 */
[----:B------:R-:W-:Y:S01]  /*1140*/  @P0 SHF.R.U32.HI R11, RZ, R3, R6 ;  /* 0x00000003ff0b0219 */ /* 0x000fe20000011606 */
[----:B------:R-:W-:-:S04]  /*1150*/  IMAD R12, R12, R9, RZ ;  /* 0x000000090c0c7224 */ /* 0x000fc800078e02ff */
[----:B------:R-:W-:Y:S01]  /*1160*/  IMAD R6, R11, R9, RZ ;  /* 0x000000090b067224 */ /* 0x000fe200078e02ff */
[----:B------:R-:W-:-:S04]  /*1170*/  ISETP.GE.AND P1, PT, R5, R12, PT ;  /* 0x0000000c0500720c */ /* 0x000fc80003f26270 */
[----:B------:R-:W-:Y:S01]  /*1180*/  ISETP.GE.OR P1, PT, R7, R6, P1 ;  /* 0x000000060700720c */ /* 0x000fe20000f26670 */
[----:B------:R-:W-:-:S05]  /*1190*/  IMAD.HI.U32 R6, R5, R2, RZ ;  /* 0x0000000205067227 */ /* 0x000fca00078e00ff */
[----:B------:R-:W-:-:S04]  /*11a0*/  SHF.R.U32.HI R6, RZ, R3, R6 ;  /* 0x00000003ff067219 */ /* 0x000fc80000011606 */
[----:B------:R-:W-:-:S03]  /*11b0*/  SEL R6, R5, R6, !P0 ;  /* 0x0000000605067207 */ /* 0x000fc60004000000 */
[----:B------:R-:W-:Y:S01]  /*11c0*/  @!P1 IMAD.HI.U32 R8, R7, R2, RZ ;  /* 0x0000000207089227 */ /* 0x000fe200078e00ff */
[----:B------:R-:W-:-:S04]  /*11d0*/  IADD3 R2, PT, PT, -R6, RZ, RZ ;  /* 0x000000ff06027210 */ /* 0x000fc80007ffe1ff */
[----:B------:R-:W-:Y:S01]  /*11e0*/  @!P1 SHF.R.U32.HI R8, RZ, R3, R8 ;  /* 0x00000003ff089219 */ /* 0x000fe20000011608 */
[----:B------:R-:W-:-:S03]  /*11f0*/  IMAD R2, R9, R2, R5 ;  /* 0x0000000209027224 */ /* 0x000fc600078e0205 */
[----:B------:R-:W-:-:S05]  /*1200*/  @!P1 SEL R3, R7, R8, !P0 ;  /* 0x0000000807039207 */ /* 0x000fca0004000000 */
[--C-:B------:R-:W-:Y:S02]  /*1210*/  @!P1 IMAD.IADD R6, R6, 0x1, -R3.reuse ;  /* 0x0000000106069824 */ /* 0x100fe400078e0a03 */
[----:B------:R-:W-:Y:S01]  /*1220*/  @!P1 IMAD R3, R2, R11, R3 ;  /* 0x0000000b02039224 */ /* 0x000fe200078e0203 */
[----:B------:R-:W-:Y:S01]  /*1230*/  IADD3 R2, PT, PT, -R7, RZ, RZ ;  /* 0x000000ff07027210 */ /* 0x000fe20007ffe1ff */
[----:B------:R-:W-:Y:S02]  /*1240*/  @!P1 IMAD R5, R6, R9, R7 ;  /* 0x0000000906059224 */ /* 0x000fe400078e0207 */
[----:B------:R-:W-:Y:S02]  /*1250*/  @!P1 IMAD.MOV.U32 R7, RZ, RZ, R3 ;  /* 0x000000ffff079224 */ /* 0x000fe400078e0003 */
[----:B------:R-:W-:Y:S02]  /*1260*/  IMAD R2, R10, R2, R21 ;  /* 0x000000020a027224 */ /* 0x000fe400078e0215 */
[----:B------:R-:W-:-:S02]  /*1270*/  IMAD R20, R5, R4, R13 ;  /* 0x0000000405147224 */ /* 0x000fc400078e020d */
[----:B------:R-:W-:Y:S02]  /*1280*/  IMAD R21, R7, R10, R2 ;  /* 0x0000000a07157224 */ /* 0x000fe400078e0202 */
.L_x_15:
[----:B------:R-:W1:Y:S01]  /*1290*/  LDCU UR4, c[0x0][0xb30] ;  /* 0x00016600ff0477ac */ /* 0x000e620008000800 */
[----:B------:R-:W2:Y:S08]  /*12a0*/  S2UR UR37, SR_CgaCtaId ;  /* 0x00000000002579c3 */ /* 0x000eb00000008800 */
[----:B------:R-:W3:Y:S01]  /*12b0*/  LDC R26, c[0x0][0xb24] ;  /* 0x0002c900ff1a7b82 */ /* 0x000ee20000000800 */
[----:B-1----:R-:W-:-:S09]  /*12c0*/  UISETP.NE.AND UP1, UPT, UR4, 0x1, UPT ;  /* 0x000000010400788c */ /* 0x002fd2000bf25270 */
[----:B--2---:R-:W-:Y:S05]  /*12d0*/  BRA.U UP1, `(.L_x_16) ;  /* 0x0000000101407547 */ /* 0x004fea000b800000 */
[----:B------:R-:W1:Y:S08]  /*12e0*/  LDC.64 R4, c[0x0][0xb10] ;  /* 0x0002c400ff047b82 */ /* 0x000e700000000a00 */
[----:B------:R-:W2:Y:S08]  /*12f0*/  LDC.64 R2, c[0x0][0xb18] ;  /* 0x0002c600ff027b82 */ /* 0x000eb00000000a00 */
[----:B------:R-:W4:Y:S08]  /*1300*/  LDC R6, c[0x0][0xb20] ;  /* 0x0002c800ff067b82 */ /* 0x000f300000000800 */
[----:B------:R-:W3:Y:S01]  /*1310*/  LDC R8, c[0x0][0xb0c] ;  /* 0x0002c300ff087b82 */ /* 0x000ee20000000800 */
[----:B-1----:R-:W-:-:S05]  /*1320*/  IMAD.HI.U32 R4, R21, R4, RZ ;  /* 0x0000000415047227 */ /* 0x002fca00078e00ff */
[----:B------:R-:W-:Y:S01]  /*1330*/  SHF.R.U32.HI R4, RZ, R5, R4 ;  /* 0x00000005ff047219 */ /* 0x000fe20000011604 */
[----:B--2---:R-:W-:Y:S01]  /*1340*/  IMAD.HI.U32 R3, R20, R3, RZ ;  /* 0x0000000314037227 */ /* 0x004fe200078e00ff */
[----:B------:R-:W-:-:S04]  /*1350*/  ISETP.NE.AND P0, PT, R2, 0x1, PT ;  /* 0x000000010200780c */ /* 0x000fc80003f05270 */
[----:B----4-:R-:W-:-:S04]  /*1360*/  SHF.R.U32.HI R3, RZ, R6, R3 ;  /* 0x00000006ff037219 */ /* 0x010fc80000011603 */
[----:B------:R-:W-:Y:S02]  /*1370*/  SEL R3, R20, R3, !P0 ;  /* 0x0000000314037207 */ /* 0x000fe40004000000 */
[----:B---3--:R-:W-:-:S04]  /*1380*/  ISETP.NE.AND P1, PT, R8, 0x1, PT ;  /* 0x000000010800780c */ /* 0x008fc80003f25270 */
[----:B------:R-:W-:-:S05]  /*1390*/  SEL R4, R21, R4, !P1 ;  /* 0x0000000415047207 */ /* 0x000fca0004800000 */
[----:B------:R-:W-:Y:S02]  /*13a0*/  IMAD.IADD R5, R3, 0x1, -R4 ;  /* 0x0000000103057824 */ /* 0x000fe400078e0a04 */
[----:B------:R-:W-:Y:S02]  /*13b0*/  IMAD.IADD R3, R4, 0x1, -R3 ;  /* 0x0000000104037824 */ /* 0x000fe400078e0a03 */
[----:B------:R-:W-:Y:S02]  /*13c0*/  IMAD R21, R5, R8, R21 ;  /* 0x0000000805157224 */ /* 0x000fe400078e0215 */
[----:B------:R-:W-:-:S07]  /*13d0*/  IMAD R20, R3, R2, R20 ;  /* 0x0000000203147224 */ /* 0x000fce00078e0214 */
.L_x_16:
[----:B------:R-:W-:Y:S01]  /*13e0*/  BAR.SYNC.DEFER_BLOCKING 0x0 ;  /* 0x0000000000007b1d */ /* 0x000fe20000010000 */
[----:B------:R-:W-:Y:S01]  /*13f0*/  UISETP.NE.AND UP1, UPT, UR8, 0x2, UPT ;  /* 0x000000020800788c */ /* 0x000fe2000bf25270 */
[----:B------:R-:W-:Y:S02]  /*1400*/  ISETP.NE.OR P5, PT, R0, 0x2, !P5 ;  /* 0x000000020000780c */ /* 0x000fe40006fa5670 */
[----:B------:R-:W-:-:S06]  /*1410*/  LOP3.LUT R2, R81, 0x1f, RZ, 0xc0, !PT ;  /* 0x0000001f51027812 */ /* 0x000fcc00078ec0ff */
[----:B------:R-:W-:Y:S05]  /*1420*/  BRA.U UP1, `(.L_x_17) ;  /* 0x0000001501787547 */ /* 0x000fea000b800000 */
[----:B------:R-:W1:Y:S01]  /*1430*/  LDCU UR13, c[0x0][0x38c] ;  /* 0x00007180ff0d77ac */ /* 0x000e620008000800 */
[----:B------:R-:W2:Y:S01]  /*1440*/  LDC R9, c[0x0][0x370] ;  /* 0x0000dc00ff097b82 */ /* 0x000ea20000000800 */
[----:B------:R-:W-:Y:S01]  /*1450*/  PLOP3.LUT P1, PT, PT, PT, UP2, 0x80, 0x8 ;  /* 0x000000000008781c */ /* 0x000fe20003f2f028 */
[----:B------:R-:W-:Y:S01]  /*1460*/  HFMA2 R12, -RZ, RZ, 0, 0 ;  /* 0x00000000ff0c7431 */ /* 0x000fe200000001ff */
[----:B------:R-:W-:Y:S01]  /*1470*/  ISETP.EQ.OR P4, PT, R2, RZ, P5 ;  /* 0x000000ff0200720c */ /* 0x000fe20002f82670 */
[----:B------:R-:W-:Y:S01]  /*1480*/  IMAD.MOV.U32 R15, RZ, RZ, 0x1 ;  /* 0x00000001ff0f7424 */ /* 0x000fe200078e00ff */
[----:B------:R-:W-:Y:S01]  /*1490*/  PLOP3.LUT P1, PT, P1, PT, PT, 0x8, 0x80 ;  /* 0x000000000080781c */ /* 0x000fe20000f2e170 */
[----:B------:R-:W-:Y:S01]  /*14a0*/  IMAD.MOV.U32 R14, RZ, RZ, RZ ;  /* 0x000000ffff0e7224 */ /* 0x000fe200078e00ff */
[----:B------:R-:W-:Y:S01]  /*14b0*/  MOV R8, 0x1 ;  /* 0x0000000100087802 */ /* 0x000fe20000000f00 */
[----:B------:R-:W4:Y:S01]  /*14c0*/  LDC R0, c[0x0][0x374] ;  /* 0x0000dd00ff007b82 */ /* 0x000f220000000800 */
[----:B------:R-:W-:Y:S01]  /*14d0*/  IMAD.MOV.U32 R10, RZ, RZ, RZ ;  /* 0x000000ffff0a7224 */ /* 0x000fe200078e00ff */
[----:B------:R-:W2:Y:S01]  /*14e0*/  LDCU.64 UR22, c[0x0][0x348] ;  /* 0x00006900ff1677ac */ /* 0x000ea20008000a00 */
[----:B------:R-:W-:Y:S01]  /*14f0*/  UMOV UR6, URZ ;  /* 0x000000ff00067c82 */ /* 0x000fe20008000000 */
[----:B-1----:R-:W-:-:S04]  /*1500*/  UIADD3 UR5, UPT, UPT, UR13, 0x1f, URZ ;  /* 0x0000001f0d057890 */ /* 0x002fc8000fffe0ff */
[----:B------:R-:W-:-:S04]  /*1510*/  USHF.R.S32.HI UR4, URZ, 0x1f, UR5 ;  /* 0x0000001fff047899 */ /* 0x000fc80008011405 */
[----:B------:R-:W-:-:S04]  /*1520*/  ULEA.HI UR4, UR4, UR5, URZ, 0x5 ;  /* 0x0000000504047291 */ /* 0x000fc8000f8f28ff */
[----:B------:R-:W-:Y:S02]  /*1530*/  USHF.R.S32.HI UR15, URZ, 0x5, UR4 ;  /* 0x00000005ff0f7899 */ /* 0x000fe40008011404 */
[----:B------:R-:W-:Y:S02]  /*1540*/  UIADD3 UR4, UPT, UPT, UR13, -0x1, URZ ;  /* 0xffffffff0d047890 */ /* 0x000fe4000fffe0ff */
[----:B------:R-:W-:Y:S02]  /*1550*/  UISETP.LT.U32.AND UP0, UPT, UR15, 0x8, UPT ;  /* 0x000000080f00788c */ /* 0x000fe4000bf01070 */
[----:B------:R-:W-:Y:S02]  /*1560*/  UISETP.GE.U32.AND UP1, UPT, UR4, -0x3f, UPT ;  /* 0xffffffc10400788c */ /* 0x000fe4000bf26070 */
[----:B------:R-:W-:Y:S02]  /*1570*/  USEL UR14, UR15, 0x8, UP0 ;  /* 0x000000080f0e7887 */ /* 0x000fe40008000000 */
[----:B------:R-:W-:-:S02]  /*1580*/  UIADD3 UR13, UPT, UPT, UR13, 0x3e, URZ ;  /* 0x0000003e0d0d7890 */ /* 0x000fc4000fffe0ff */
[----:B------:R-:W-:Y:S02]  /*1590*/  UIADD3 UR5, UPT, UPT, UR14, -0x1, URZ ;  /* 0xffffffff0e057890 */ /* 0x000fe4000fffe0ff */
[----:B------:R-:W-:-:S03]  /*15a0*/  UIADD3 UR7, UPT, UPT, UR15, -UR14, URZ ;  /* 0x8000000e0f077290 */ /* 0x000fc6000fffe0ff */
[----:B------:R-:W-:-:S04]  /*15b0*/  @UP1 UIADD3 UR5, UPT, UPT, UR14, URZ, URZ ;  /* 0x000000ff0e051290 */ /* 0x000fc8000fffe0ff */
[----:B--2---:R-:W-:-:S12]  /*15c0*/  UIADD3 UR5, UPT, UPT, UR5, 0x1, URZ ;  /* 0x0000000105057890 */ /* 0x004fd8000fffe0ff */
.L_x_35:
[----:B------:R-:W-:Y:S01]  /*15d0*/  UISETP.NE.AND UP0, UPT, UR37, URZ, UPT ;  /* 0x000000ff2500728c */ /* 0x000fe2000bf05270 */
[----:B------:R-:W1:Y:S08]  /*15e0*/  S2UR UR37, SR_CgaCtaId ;  /* 0x00000000002579c3 */ /* 0x000e700000008800 */
[----:B------:R-:W-:Y:S05]  /*15f0*/  BRA.U UP0, `(.L_x_18) ;  /* 0x0000000100347547 */ /* 0x000fea000b800000 */
[----:B------:R-:W2:Y:S01]  /*1600*/  S2R R2, SR_CgaCtaId ;  /* 0x0000000000027919 */ /* 0x000ea20000008800 */
[----:B------:R-:W-:-:S04]  /*1610*/  MOV R3, 0x400 ;  /* 0x0000040000037802 */ /* 0x000fc80000000f00 */
[----:B--2---:R-:W-:Y:S02]  /*1620*/  LEA R3, R2, R3, 0x18 ;  /* 0x0000000302037211 */ /* 0x004fe400078ec0ff */
[----:B------:R-:W-:-:S03]  /*1630*/  SHF.L.U32 R2, R8, 0x1f, RZ ;  /* 0x0000001f08027819 */ /* 0x000fc600000006ff */
[----:B------:R-:W-:-:S04]  /*1640*/  IMAD R3, R10, 0x8, R3 ;  /* 0x000000080a037824 */ /* 0x000fc800078e0203 */
[----:B------:R-:W2:Y:S02]  /*1650*/  SYNCS.PHASECHK.TRANS64.TRYWAIT P0, [R3+URZ+0x140], R2 ;  /* 0x00014002030075a7 */ /* 0x000ea400080011ff */
[----:B--2---:R-:W-:Y:S05]  /*1660*/  @!P0 BRA `(.L_x_19) ;  /* 0x0000006c00dc8947 */ /* 0x004fea0003800000 */
.L_x_135:
[----:B------:R-:W-:Y:S01]  /*1670*/  VIADD R10, R10, 0x1 ;  /* 0x000000010a0a7836 */ /* 0x000fe20000000000 */
[----:B------:R2:W-:Y:S04]  /*1680*/  SYNCS.ARRIVE.TRANS64.A1T0 RZ, [R3+URZ+0x130], RZ ;  /* 0x000130ff03ff79a7 */ /* 0x0005e800081000ff */
[----:B------:R-:W-:-:S04]  /*1690*/  ISETP.NE.AND P0, PT, R10, 0x2, PT ;  /* 0x000000020a00780c */ /* 0x000fc80003f05270 */
[----:B------:R-:W-:Y:S02]  /*16a0*/  SEL R10, R10, RZ, P0 ;  /* 0x000000ff0a0a7207 */ /* 0x000fe40000000000 */
[----:B--2---:R-:W-:-:S04]  /*16b0*/  SEL R3, RZ, 0x1, P0 ;  /* 0x00000001ff037807 */ /* 0x004fc80000000000 */
[----:B------:R-:W-:-:S07]  /*16c0*/  LOP3.LUT R8, R8, R3, RZ, 0x3c, !PT ;  /* 0x0000000308087212 */ /* 0x000fce00078e3cff */
.L_x_18:
[----:B------:R-:W-:Y:S01]  /*16d0*/  UMOV UR4, 0x400 ;  /* 0x0000040000047882 */ /* 0x000fe20000000000 */
[----:B------:R-:W-:Y:S01]  /*16e0*/  SHF.L.U32 R2, R15, 0x1f, RZ ;  /* 0x0000001f0f027819 */ /* 0x000fe200000006ff */
[----:B-1----:R-:W-:Y:S01]  /*16f0*/  ULEA UR4, UR37, UR4, 0x18 ;  /* 0x0000000425047291 */ /* 0x002fe2000f8ec0ff */
[----:B------:R-:W-:Y:S01]  /*1700*/  R2UR UR42, R21 ;  /* 0x00000000152a72ca */ /* 0x000fe200000e0000 */
[----:B------:R-:W-:Y:S01]  /*1710*/  UISETP.GE.U32.AND UP0, UPT, UR13, 0x3f, UPT ;  /* 0x0000003f0d00788c */ /* 0x000fe2000bf06070 */
[----:B------:R-:W-:Y:S01]  /*1720*/  R2UR UR11, R20 ;  /* 0x00000000140b72ca */ /* 0x000fe200000e0000 */
[----:B------:R-:W-:Y:S01]  /*1730*/  ULEA UR8, UR6, UR4, 0x3 ;  /* 0x0000000406087291 */ /* 0x000fe2000f8e18ff */
[----:B------:R-:W-:-:S08]  /*1740*/  UMOV UR21, URZ ;  /* 0x000000ff00157c82 */ /* 0x000fd00008000000 */
[----:B------:R1:W2:Y:S01]  /*1750*/  SYNCS.PHASECHK.TRANS64.TRYWAIT P0, [UR8+0x40], R2 ;  /* 0x00004002ff0075a7 */ /* 0x0002a20008001108 */
[----:B------:R-:W-:Y:S02]  /*1760*/  USHF.L.U32 UR42, UR42, 0x7, URZ ;  /* 0x000000072a2a7899 */ /* 0x000fe400080006ff */
[----:B------:R-:W-:Y:S01]  /*1770*/  USHF.L.U32 UR11, UR11, 0x6, URZ ;  /* 0x000000060b0b7899 */ /* 0x000fe200080006ff */
[----:B------:R-:W-:Y:S11]  /*1780*/  BRA.U !UP0, `(.L_x_20) ;  /* 0x0000000108f07547 */ /* 0x000ff6000b800000 */
[----:B------:R-:W-:Y:S02]  /*1790*/  UIADD3 UR34, UPT, UPT, UR42, 0x20, URZ ;  /* 0x000000202a227890 */ /* 0x000fe4000fffe0ff */
[----:B------:R-:W-:Y:S02]  /*17a0*/  UIADD3 UR26, UPT, UPT, UR42, 0x40, URZ ;  /* 0x000000402a1a7890 */ /* 0x000fe4000fffe0ff */
[----:B------:R-:W-:Y:S01]  /*17b0*/  UIADD3 UR18, UPT, UPT, UR42, 0x60, URZ ;  /* 0x000000602a127890 */ /* 0x000fe2000fffe0ff */
[----:B------:R-:W-:Y:S01]  /*17c0*/  UMOV UR29, URZ ;  /* 0x000000ff001d7c82 */ /* 0x000fe20008000000 */
[----:B------:R-:W-:-:S10]  /*17d0*/  UMOV UR45, UR6 ;  /* 0x00000006002d7c82 */ /* 0x000fd40008000000 */
.L_x_25:
[----:B-1----:R-:W-:Y:S01]  /*17e0*/  ULEA UR41, UR45, UR4, 0x3 ;  /* 0x000000042d297291 */ /* 0x002fe2000f8e18ff */
[----:B--2---:R-:W-:Y:S01]  /*17f0*/  @!P5 MOV R3, 0x6000 ;  /* 0x000060000003d802 */ /* 0x004fe20000000f00 */
[----:B--2---:R-:W-:Y:S10]  /*1800*/  @P0 BRA `(.L_x_21) ;  /* 0x00000000000c0947 */ /* 0x004ff40003800000 */
[----:B------:R-:W-:-:S04]  /*1810*/  SHF.L.U32 R5, R15, 0x1f, RZ ;  /* 0x0000001f0f057819 */ /* 0x000fc800000006ff */
[----:B------:R-:W2:Y:S02]  /*1820*/  SYNCS.PHASECHK.TRANS64.TRYWAIT P0, [UR41+0x40], R5 ;  /* 0x00004005ff0075a7 */ /* 0x000ea40008001129 */
[----:B--2---:R-:W-:Y:S05]  /*1830*/  @!P0 BRA `(.L_x_22) ;  /* 0x0000006c007c8947 */ /* 0x004fea0003800000 */
.L_x_21:
[----:B------:R2:W-:Y:S01]  /*1840*/  @!P5 SYNCS.ARRIVE.TRANS64 RZ, [UR41], R3 ;  /* 0x00000003ffffd9a7 */ /* 0x0005e20008000029 */
[----:B------:R-:W-:Y:S04]  /*1850*/  BSSY.RECONVERGENT B0, `(.L_x_23) ;  /* 0x0000003000007945 */ /* 0x000fe80003800200 */
[----:B------:R-:W-:Y:S05]  /*1860*/  @P4 BRA `(.L_x_24) ;  /* 0x0000000000044947 */ /* 0x000fea0003800000 */
[----:B------:R-:W-:Y:S05]  /*1870*/  BPT.TRAP 0x1 ;  /* 0x000000040000795c */ /* 0x000fea0000300000 */
.L_x_24:
[----:B------:R-:W-:Y:S05]  /*1880*/  BSYNC.RECONVERGENT B0 ;  /* 0x0000000000007941 */ /* 0x000fea0003800200 */
.L_x_23:
[----:B------:R-:W-:Y:S02]  /*1890*/  UIADD3 UR6, UPT, UPT, UR45, 0x1, URZ ;  /* 0x000000012d067890 */ /* 0x000fe4000fffe0ff */
[----:B------:R-:W-:Y:S02]  /*18a0*/  ULEA UR16, UR45, UR4, 0xe ;  /* 0x000000042d107291 */ /* 0x000fe4000f8e70ff */
[----:B------:R-:W-:Y:S02]  /*18b0*/  UISETP.NE.AND UP0, UPT, UR6, 0x8, UPT ;  /* 0x000000080600788c */ /* 0x000fe4000bf05270 */
[----:B------:R-:W-:Y:S02]  /*18c0*/  UIADD3 UR46, UP1, UPT, UR22, 0x80, URZ ;  /* 0x00000080162e7890 */ /* 0x000fe4000ff3e0ff */
[----:B------:R-:W-:Y:S02]  /*18d0*/  USEL UR9, URZ, 0x1, UP0 ;  /* 0x00000001ff097887 */ /* 0x000fe40008000000 */
[----:B------:R-:W-:-:S02]  /*18e0*/  USEL UR6, UR6, URZ, UP0 ;  /* 0x000000ff06067287 */ /* 0x000fc40008000000 */
[----:B------:R-:W-:Y:S02]  /*18f0*/  UIADD3 UR38, UP0, UPT, UR22, 0x180, URZ ;  /* 0x0000018016267890 */ /* 0x000fe4000ff1e0ff */
[----:B------:R-:W-:Y:S01]  /*1900*/  ULEA UR8, UR6, UR4, 0x3 ;  /* 0x0000000406087291 */ /* 0x000fe2000f8e18ff */
[----:B------:R-:W-:Y:S01]  /*1910*/  LOP3.LUT R15, R15, UR9, RZ, 0x3c, !PT ;  /* 0x000000090f0f7c12 */ /* 0x000fe2000f8e3cff */
[----:B------:R-:W-:Y:S02]  /*1920*/  USHF.L.U32 UR43, UR29, 0x5, URZ ;  /* 0x000000051d2b7899 */ /* 0x000fe400080006ff */
[----:B------:R-:W-:Y:S01]  /*1930*/  UIADD3.X UR47, UPT, UPT, URZ, UR23, URZ, UP1, !UPT ;  /* 0x00000017ff2f7290 */ /* 0x000fe20008ffe4ff */
[----:B-1----:R-:W-:Y:S01]  /*1940*/  SHF.L.U32 R2, R15, 0x1f, RZ ;  /* 0x0000001f0f027819 */ /* 0x002fe200000006ff */
[----:B------:R-:W-:Y:S02]  /*1950*/  UIADD3 UR40, UPT, UPT, UR16, 0x8400, URZ ;  /* 0x0000840010287890 */ /* 0x000fe4000fffe0ff */
[----:B------:R-:W-:Y:S01]  /*1960*/  UIADD3 UR32, UPT, UPT, UR16, 0x9400, URZ ;  /* 0x0000940010207890 */ /* 0x000fe2000fffe0ff */
[----:B------:R1:W1:Y:S01]  /*1970*/  SYNCS.PHASECHK.TRANS64.TRYWAIT P0, [UR8+0x40], R2 ;  /* 0x00004002ff0075a7 */ /* 0x0002620008001108 */
[----:B------:R-:W-:-:S02]  /*1980*/  ULEA UR8, UR45, UR4, 0xd ;  /* 0x000000042d087291 */ /* 0x000fc4000f8e68ff */
[----:B------:R-:W-:Y:S02]  /*1990*/  UIADD3 UR24, UPT, UPT, UR16, 0xa400, URZ ;  /* 0x0000a40010187890 */ /* 0x000fe4000fffe0ff */
[----:B------:R-:W-:Y:S02]  /*19a0*/  UIADD3 UR16, UPT, UPT, UR16, 0xb400, URZ ;  /* 0x0000b40010107890 */ /* 0x000fe4000fffe0ff */
[----:B------:R-:W-:Y:S02]  /*19b0*/  UIADD3.X UR39, UPT, UPT, URZ, UR23, URZ, UP0, !UPT ;  /* 0x00000017ff277290 */ /* 0x000fe400087fe4ff */
[----:B------:R-:W-:Y:S01]  /*19c0*/  UIADD3 UR8, UPT, UPT, UR8, 0x28400, URZ ;  /* 0x0002840008087890 */ /* 0x000fe2000fffe0ff */
[----:B------:R-:W-:Y:S01]  /*19d0*/  UMOV UR30, 0x0 ;  /* 0x00000000001e7882 */ /* 0x000fe20000000000 */
[----:B------:R-:W-:Y:S01]  /*19e0*/  UMOV UR31, 0x10000000 ;  /* 0x10000000001f7882 */ /* 0x000fe20000000000 */
[----:B------:R-:W-:Y:S01]  /*19f0*/  UMOV UR33, UR41 ;  /* 0x0000002900217c82 */ /* 0x000fe20008000000 */
[----:B------:R-:W-:Y:S01]  /*1a00*/  UMOV UR36, UR44 ;  /* 0x0000002c00247c82 */ /* 0x000fe20008000000 */
[----:B------:R-:W-:Y:S01]  /*1a10*/  UMOV UR35, UR43 ;  /* 0x0000002b00237c82 */ /* 0x000fe20008000000 */
[----:B------:R-:W-:Y:S01]  /*1a20*/  UMOV UR25, UR41 ;  /* 0x0000002900197c82 */ /* 0x000fe20008000000 */
[----:B------:R-:W-:Y:S01]  /*1a30*/  UMOV UR28, UR44 ;  /* 0x0000002c001c7c82 */ /* 0x000fe20008000000 */
[----:B------:R-:W-:Y:S01]  /*1a40*/  UMOV UR27, UR43 ;  /* 0x0000002b001b7c82 */ /* 0x000fe20008000000 */
[----:B------:R1:W-:Y:S01]  /*1a50*/  UTMALDG.3D [UR40], [UR46], desc[UR30] ;  /* 0x00001e282e0075b4 */ /* 0x0003e20008011000 */
[----:B------:R-:W-:Y:S01]  /*1a60*/  UMOV UR17, UR41 ;  /* 0x0000002900117c82 */ /* 0x000fe20008000000 */
[----:B------:R-:W-:Y:S01]  /*1a70*/  UMOV UR20, UR44 ;  /* 0x0000002c00147c82 */ /* 0x000fe20008000000 */
[----:B------:R-:W-:Y:S01]  /*1a80*/  UMOV UR19, UR43 ;  /* 0x0000002b00137c82 */ /* 0x000fe20008000000 */
[----:B------:R-:W-:Y:S01]  /*1a90*/  UMOV UR12, UR44 ;  /* 0x0000002c000c7c82 */ /* 0x000fe20008000000 */
[----:B------:R-:W-:Y:S01]  /*1aa0*/  UMOV UR9, UR41 ;  /* 0x0000002900097c82 */ /* 0x000fe20008000000 */
[----:B------:R-:W-:Y:S01]  /*1ab0*/  UMOV UR10, UR43 ;  /* 0x0000002b000a7c82 */ /* 0x000fe20008000000 */
[----:B------:R-:W-:Y:S01]  /*1ac0*/  UIADD3 UR29, UPT, UPT, UR29, 0x1, URZ ;  /* 0x000000011d1d7890 */ /* 0x000fe2000fffe0ff */
[----:B------:R1:W-:Y:S01]  /*1ad0*/  UTMALDG.3D [UR32], [UR46], desc[UR30] ;  /* 0x00001e202e0075b4 */ /* 0x0003e20008011000 */
[----:B------:R-:W-:Y:S01]  /*1ae0*/  UMOV UR21, UR5 ;  /* 0x0000000500157c82 */ /* 0x000fe20008000000 */
[----:B------:R-:W-:Y:S01]  /*1af0*/  UMOV UR45, UR6 ;  /* 0x00000006002d7c82 */ /* 0x000fe20008000000 */
[----:B------:R-:W-:Y:S01]  /*1b00*/  UISETP.NE.AND UP0, UPT, UR29, UR5, UPT ;  /* 0x000000051d00728c */ /* 0x000fe2000bf05270 */
[----:B------:R1:W-:Y:S01]  /*1b10*/  UTMALDG.3D [UR24], [UR46], desc[UR30] ;  /* 0x00001e182e0075b4 */ /* 0x0003e20008011000 */
[----:B------:R1:W-:Y:S01]  /*1b20*/  UTMALDG.3D [UR16], [UR46], desc[UR30] ;  /* 0x00001e102e0075b4 */ /* 0x0003e20008011000 */
[----:B------:R1:W-:Y:S06]  /*1b30*/  UTMALDG.3D [UR8], [UR38], desc[UR30] ;  /* 0x00001e08260075b4 */ /* 0x0003ec0008011000 */
[----:B------:R-:W-:Y:S05]  /*1b40*/  BRA.U UP0, `(.L_x_25) ;  /* 0xfffffffd00247547 */ /* 0x000fea000b83ffff */
.L_x_20:
[----:B-1----:R-:W-:Y:S01]  /*1b50*/  ULEA UR8, UR6, UR4, 0x3 ;  /* 0x0000000406087291 */ /* 0x002fe2000f8e18ff */
[----:B------:R-:W-:Y:S01]  /*1b60*/  SHF.L.U32 R2, R15, 0x1f, RZ ;  /* 0x0000001f0f027819 */ /* 0x000fe200000006ff */
[----:B------:R-:W-:Y:S01]  /*1b70*/  @!P1 SYNCS.ARRIVE.TRANS64.A1T0 RZ, [UR4+0xc8], RZ ;  /* 0x0000c8ffffff99a7 */ /* 0x000fe20008100004 */
[----:B------:R-:W-:-:S06]  /*1b80*/  UISETP.GT.AND UP0, UPT, UR15, UR14, UPT ;  /* 0x0000000e0f00728c */ /* 0x000fcc000bf04270 */
[----:B--2---:R1:W2:Y:S03]  /*1b90*/  SYNCS.PHASECHK.TRANS64.TRYWAIT P0, [UR8+0x40], R2 ;  /* 0x00004002ff0075a7 */ /* 0x0042a60008001108 */
[----:B------:R-:W-:Y:S05]  /*1ba0*/  BRA.U !UP0, `(.L_x_26) ;  /* 0x0000000108ec7547 */ /* 0x000fea000b800000 */
[----:B------:R-:W-:Y:S02]  /*1bb0*/  UIADD3 UR29, UPT, UPT, UR7, UR21, URZ ;  /* 0x00000015071d7290 */ /* 0x000fe4000fffe0ff */
[----:B------:R-:W-:Y:S02]  /*1bc0*/  UIADD3 UR34, UPT, UPT, UR42, 0x20, URZ ;  /* 0x000000202a227890 */ /* 0x000fe4000fffe0ff */
[----:B------:R-:W-:Y:S02]  /*1bd0*/  UIADD3 UR26, UPT, UPT, UR42, 0x40, URZ ;  /* 0x000000402a1a7890 */ /* 0x000fe4000fffe0ff */
[----:B------:R-:W-:Y:S01]  /*1be0*/  UIADD3 UR18, UPT, UPT, UR42, 0x60, URZ ;  /* 0x000000602a127890 */ /* 0x000fe2000fffe0ff */
[----:B------:R-:W-:-:S11]  /*1bf0*/  UMOV UR45, UR6 ;  /* 0x00000006002d7c82 */ /* 0x000fd60008000000 */
.L_x_31:
[----:B-1----:R-:W-:Y:S01]  /*1c00*/  ULEA UR41, UR45, UR4, 0x3 ;  /* 0x000000042d297291 */ /* 0x002fe2000f8e18ff */
[----:B--2---:R-:W-:Y:S01]  /*1c10*/  @!P5 MOV R3, 0x6000 ;  /* 0x000060000003d802 */ /* 0x004fe20000000f00 */
[----:B--2---:R-:W-:Y:S10]  /*1c20*/  @P0 BRA `(.L_x_27) ;  /* 0x00000000000c0947 */ /* 0x004ff40003800000 */
[----:B------:R-:W-:-:S04]  /*1c30*/  SHF.L.U32 R5, R15, 0x1f, RZ ;  /* 0x0000001f0f057819 */ /* 0x000fc800000006ff */
[----:B------:R-:W2:Y:S02]  /*1c40*/  SYNCS.PHASECHK.TRANS64.TRYWAIT P0, [UR41+0x40], R5 ;  /* 0x00004005ff0075a7 */ /* 0x000ea40008001129 */
[----:B--2---:R-:W-:Y:S05]  /*1c50*/  @!P0 BRA `(.L_x_28) ;  /* 0x00000068008c8947 */ /* 0x004fea0003800000 */
.L_x_27:
[----:B------:R2:W-:Y:S01]  /*1c60*/  @!P5 SYNCS.ARRIVE.TRANS64 RZ, [UR41], R3 ;  /* 0x00000003ffffd9a7 */ /* 0x0005e20008000029 */
[----:B------:R-:W-:Y:S04]  /*1c70*/  BSSY.RECONVERGENT B0, `(.L_x_29) ;  /* 0x0000003000007945 */ /* 0x000fe80003800200 */
[----:B------:R-:W-:Y:S05]  /*1c80*/  @P4 BRA `(.L_x_30) ;  /* 0x0000000000044947 */ /* 0x000fea0003800000 */
[----:B------:R-:W-:Y:S05]  /*1c90*/  BPT.TRAP 0x1 ;  /* 0x000000040000795c */ /* 0x000fea0000300000 */
.L_x_30:
[----:B------:R-:W-:Y:S05]  /*1ca0*/  BSYNC.RECONVERGENT B0 ;  /* 0x0000000000007941 */ /* 0x000fea0003800200 */
.L_x_29:
        /* <DEDUP_REMOVED lines=37> */
[----:B------:R-:W-:-:S02]  /*1f00*/  UMOV UR45, UR6 ;  /* 0x00000006002d7c82 */ /* 0x000fc40008000000 */
[----:B------:R-:W-:Y:S01]  /*1f10*/  UISETP.NE.AND UP0, UPT, UR21, UR29, UPT ;  /* 0x0000001d1500728c */ /* 0x000fe2000bf05270 */
[----:B------:R1:W-:Y:S01]  /*1f20*/  UTMALDG.3D [UR24], [UR46], desc[UR30] ;  /* 0x00001e182e0075b4 */ /* 0x0003e20008011000 */
[----:B------:R1:W-:Y:S01]  /*1f30*/  UTMALDG.3D [UR16], [UR46], desc[UR30] ;  /* 0x00001e102e0075b4 */ /* 0x0003e20008011000 */
[----:B------:R1:W-:Y:S06]  /*1f40*/  UTMALDG.3D [UR8], [UR38], desc[UR30] ;  /* 0x00001e08260075b4 */ /* 0x0003ec0008011000 */
[----:B------:R-:W-:Y:S05]  /*1f50*/  BRA.U UP0, `(.L_x_31) ;  /* 0xfffffffd00287547 */ /* 0x000fea000b83ffff */
.L_x_26:
[----:B-1----:R-:W-:Y:S01]  /*1f60*/  LEA R2, R14, UR4, 0x3 ;  /* 0x000000040e027c11 */ /* 0x002fe2000f8e18ff */
[----:B------:R-:W-:Y:S01]  /*1f70*/  NOP ;  /* 0x0000000000007918 */ /* 0x000fe20000000000 */
[----:B--2---:R-:W-:Y:S02]  /*1f80*/  SHF.L.U32 R3, R12, 0x1f, RZ ;  /* 0x0000001f0c037819 */ /* 0x004fe400000006ff */
[----:B------:R-:W-:Y:S02]  /*1f90*/  LEA R4, R14, UR4, 0x4 ;  /* 0x000000040e047c11 */ /* 0x000fe4000f8e20ff */
[----:B------:R-:W1:Y:S02]  /*1fa0*/  SYNCS.PHASECHK.TRANS64.TRYWAIT P0, [R2+URZ+0xd0], R3 ;  /* 0x0000d003020075a7 */ /* 0x000e6400080011ff */
[----:B-1----:R-:W-:Y:S05]  /*1fb0*/  @!P0 BRA `(.L_x_32) ;  /* 0x0000006400cc8947 */ /* 0x002fea0003800000 */
.L_x_138:
[----:B------:R-:W2:Y:S01]  /*1fc0*/  LDS.128 R4, [R4+0x160] ;  /* 0x0001600004047984 */ /* 0x000ea20000000c00 */
[----:B---3--:R-:W-:Y:S01]  /*1fd0*/  ISETP.GE.AND P0, PT, R26, 0x1, PT ;  /* 0x000000011a00780c */ /* 0x008fe20003f06270 */
[----:B-1----:R-:W-:Y:S01]  /*1fe0*/  VIADD R2, R2, 0xe0 ;  /* 0x000000e002027836 */ /* 0x002fe20000000000 */
[----:B------:R-:W-:Y:S01]  /*1ff0*/  @!PT LDS RZ, [RZ] ;  /* 0x00000000fffff984 */ /* 0x000fe20000000800 */
[----:B------:R-:W-:Y:S01]  /*2000*/  @!PT LDS RZ, [RZ] ;  /* 0x00000000fffff984 */ /* 0x000fe20000000800 */
[----:B------:R-:W-:Y:S01]  /*2010*/  @!PT LDS RZ, [RZ] ;  /* 0x00000000fffff984 */ /* 0x000fe20000000800 */
[----:B------:R-:W-:Y:S01]  /*2020*/  @!PT LDS RZ, [RZ] ;  /* 0x00000000fffff984 */ /* 0x000fe20000000800 */
[----:B------:R1:W-:Y:S06]  /*2030*/  MEMBAR.ALL.CTA ;  /* 0x0000000000007992 */ /* 0x0003ec0000008000 */
[----:B-1----:R-:W1:Y:S01]  /*2040*/  FENCE.VIEW.ASYNC.S ;  /* 0x00000000000073c6 */ /* 0x002e620000000000 */
[----:B------:R-:W-:-:S04]  /*2050*/  PRMT R2, RZ, 0x654, R2 ;  /* 0x00000654ff027816 */ /* 0x000fc80000000002 */
[----:B-1----:R1:W-:Y:S01]  /*2060*/  SYNCS.ARRIVE.TRANS64.RED.A1T0 RZ, [R2+URZ], RZ ;  /* 0x000000ff02ff79a7 */ /* 0x0023e200081004ff */
[----:B--2---:R-:W-:-:S13]  /*2070*/  LOP3.LUT P2, RZ, R6, 0x1, RZ, 0xc0, !PT ;  /* 0x0000000106ff7812 */ /* 0x004fda000784c0ff */
[----:B------:R-:W-:Y:S01]  /*2080*/  @P2 SHF.R.U32.HI R3, RZ, 0x10, R5 ;  /* 0x00000010ff032819 */ /* 0x000fe20000011605 */
[----:B------:R-:W-:Y:S01]  /*2090*/  VOTEU.ANY UP0, P2 ;  /* 0x0000000000ff7886 */ /* 0x000fe20001000100 */
[----:B------:R-:W-:Y:S02]  /*20a0*/  @P2 MOV R13, R4 ;  /* 0x00000004000d2202 */ /* 0x000fe40000000f00 */
[----:B------:R-:W-:Y:S02]  /*20b0*/  @P2 R2UR.BROADCAST UR8, R3 ;  /* 0x00000000030822ca */ /* 0x000fe400008e0000 */
[----:B------:R-:W-:-:S11]  /*20c0*/  @P2 LOP3.LUT R11, R5, 0xffff, RZ, 0xc0, !PT ;  /* 0x0000ffff050b2812 */ /* 0x000fd600078ec0ff */
[----:B------:R-:W-:Y:S01]  /*20d0*/  @UP0 UMOV UR44, UR8 ;  /* 0x00000008002c0c82 */ /* 0x000fe20008000000 */
[----:B-1----:R-:W-:Y:S05]  /*20e0*/  @!P0 BRA `(.L_x_33) ;  /* 0x0000000000b88947 */ /* 0x002fea0003800000 */
[----:B------:R-:W4:Y:S01]  /*20f0*/  LDC.64 R4, c[0x0][0xb18] ;  /* 0x0002c600ff047b82 */ /* 0x000f220000000a00 */
[----:B------:R-:W-:-:S07]  /*2100*/  ISETP.NE.AND P3, PT, R26, 0x1, PT ;  /* 0x000000011a00780c */ /* 0x000fce0003f65270 */
[----:B------:R-:W1:Y:S08]  /*2110*/  LDC.64 R6, c[0x0][0xb10] ;  /* 0x0002c400ff067b82 */ /* 0x000e700000000a00 */
[----:B------:R-:W2:Y:S08]  /*2120*/  LDC R16, c[0x0][0xb20] ;  /* 0x0002c800ff107b82 */ /* 0x000eb00000000800 */
[----:B------:R-:W3:Y:S01]  /*2130*/  LDC R18, c[0x0][0xb0c] ;  /* 0x0002c300ff127b82 */ /* 0x000ee20000000800 */
[----:B----4-:R-:W-:Y:S01]  /*2140*/  IMAD.HI.U32 R17, R0, R5, RZ ;  /* 0x0000000500117227 */ /* 0x010fe200078e00ff */
[----:B------:R-:W-:-:S03]  /*2150*/  ISETP.NE.AND P0, PT, R4, 0x1, PT ;  /* 0x000000010400780c */ /* 0x000fc60003f05270 */
[----:B------:R-:W-:-:S03]  /*2160*/  IMAD.HI.U32 R5, R11, R5, RZ ;  /* 0x000000050b057227 */ /* 0x000fc600078e00ff */
[----:B------:R-:W4:Y:S01]  /*2170*/  LDC.64 R2, c[0x0][0xb28] ;  /* 0x0002ca00ff027b82 */ /* 0x000f220000000a00 */
[----:B-1----:R-:W-:-:S04]  /*2180*/  IMAD.HI.U32 R20, R9, R6, RZ ;  /* 0x0000000609147227 */ /* 0x002fc800078e00ff */
[----:B------:R-:W-:Y:S01]  /*2190*/  IMAD.HI.U32 R22, R13, R6, RZ ;  /* 0x000000060d167227 */ /* 0x000fe200078e00ff */
[----:B------:R-:W-:Y:S02]  /*21a0*/  SHF.R.U32.HI R20, RZ, R7, R20 ;  /* 0x00000007ff147219 */ /* 0x000fe40000011614 */
[-C--:B--2---:R-:W-:Y:S02]  /*21b0*/  SHF.R.U32.HI R17, RZ, R16.reuse, R17 ;  /* 0x00000010ff117219 */ /* 0x084fe40000011611 */
[----:B------:R-:W-:Y:S02]  /*21c0*/  SHF.R.U32.HI R16, RZ, R16, R5 ;  /* 0x00000010ff107219 */ /* 0x000fe40000011605 */
[----:B------:R-:W-:Y:S02]  /*21d0*/  SEL R17, R0, R17, !P0 ;  /* 0x0000001100117207 */ /* 0x000fe40004000000 */
[----:B------:R-:W-:Y:S02]  /*21e0*/  SHF.R.U32.HI R22, RZ, R7, R22 ;  /* 0x00000007ff167219 */ /* 0x000fe40000011616 */
[----:B---3--:R-:W-:-:S02]  /*21f0*/  ISETP.NE.AND P1, PT, R18, 0x1, PT ;  /* 0x000000011200780c */ /* 0x008fc40003f25270 */
[----:B------:R-:W-:Y:S02]  /*2200*/  SEL R5, R11, R16, !P0 ;  /* 0x000000100b057207 */ /* 0x000fe40004000000 */
[----:B------:R-:W-:Y:S02]  /*2210*/  SEL R19, R9, R20, !P1 ;  /* 0x0000001409137207 */ /* 0x000fe40004800000 */
[----:B------:R-:W-:Y:S01]  /*2220*/  SEL R7, R13, R22, !P1 ;  /* 0x000000160d077207 */ /* 0x000fe20004800000 */
[----:B----4-:R-:W-:-:S04]  /*2230*/  IMAD.HI.U32 R20, R17, R2, RZ ;  /* 0x0000000211147227 */ /* 0x010fc800078e00ff */
[----:B------:R-:W-:Y:S01]  /*2240*/  IMAD.HI.U32 R6, R19, R2, RZ ;  /* 0x0000000213067227 */ /* 0x000fe200078e00ff */
[----:B------:R-:W-:-:S04]  /*2250*/  @P3 SHF.R.U32.HI R17, RZ, R3, R20 ;  /* 0x00000003ff113219 */ /* 0x000fc80000011614 */
        /* <DEDUP_REMOVED lines=8> */
[----:B------:R-:W-:-:S04]  /*22e0*/  @!P0 IMAD.HI.U32 R16, R7, R2, RZ ;  /* 0x0000000207108227 */ /* 0x000fc800078e00ff */
[----:B------:R-:W-:Y:S01]  /*22f0*/  IMAD.MOV R2, RZ, RZ, -R6 ;  /* 0x000000ffff027224 */ /* 0x000fe200078e0a06 */
[----:B------:R-:W-:-:S03]  /*2300*/  @!P0 SHF.R.U32.HI R16, RZ, R3, R16 ;  /* 0x00000003ff108219 */ /* 0x000fc60000011610 */
[----:B------:R-:W-:Y:S01]  /*2310*/  IMAD R2, R26, R2, R5 ;  /* 0x000000021a027224 */ /* 0x000fe200078e0205 */
[----:B------:R-:W-:Y:S02]  /*2320*/  @!P0 SEL R3, R7, R16, !P3 ;  /* 0x0000001007038207 */ /* 0x000fe40005800000 */
[----:B------:R-:W-:-:S03]  /*2330*/  IADD3 R16, PT, PT, -R5, RZ, RZ ;  /* 0x000000ff05107210 */ /* 0x000fc60007ffe1ff */
[--C-:B------:R-:W-:Y:S02]  /*2340*/  @!P0 IMAD.IADD R6, R6, 0x1, -R3.reuse ;  /* 0x0000000106068824 */ /* 0x100fe400078e0a03 */
[----:B------:R-:W-:Y:S01]  /*2350*/  @!P0 IMAD R3, R2, R19, R3 ;  /* 0x0000001302038224 */ /* 0x000fe200078e0203 */
[----:B------:R-:W-:Y:S01]  /*2360*/  IADD3 R2, PT, PT, -R7, RZ, RZ ;  /* 0x000000ff07027210 */ /* 0x000fe20007ffe1ff */
[----:B------:R-:W-:Y:S02]  /*2370*/  @!P0 IMAD R5, R26, R6, R7 ;  /* 0x000000061a058224 */ /* 0x000fe400078e0207 */
[----:B------:R-:W-:Y:S02]  /*2380*/  IMAD R11, R4, R16, R11 ;  /* 0x00000010040b7224 */ /* 0x000fe400078e020b */
[----:B------:R-:W-:Y:S02]  /*2390*/  @!P0 IMAD.MOV.U32 R7, RZ, RZ, R3 ;  /* 0x000000ffff078224 */ /* 0x000fe400078e0003 */
[----:B------:R-:W-:-:S02]  /*23a0*/  IMAD R2, R18, R2, R13 ;  /* 0x0000000212027224 */ /* 0x000fc400078e020d */
[----:B------:R-:W-:Y:S02]  /*23b0*/  IMAD R11, R5, R4, R11 ;  /* 0x00000004050b7224 */ /* 0x000fe400078e020b */
[----:B------:R-:W-:Y:S02]  /*23c0*/  IMAD R13, R7, R18, R2 ;  /* 0x00000012070d7224 */ /* 0x000fe400078e0202 */
.L_x_33:
[----:B------:R-:W1:Y:S02]  /*23d0*/  LDCU UR8, c[0x0][0xb30] ;  /* 0x00016600ff0877ac */ /* 0x000e640008000800 */
[----:B-1----:R-:W-:-:S09]  /*23e0*/  UISETP.NE.AND UP0, UPT, UR8, 0x1, UPT ;  /* 0x000000010800788c */ /* 0x002fd2000bf05270 */
[----:B------:R-:W-:Y:S05]  /*23f0*/  BRA.U UP0, `(.L_x_34) ;  /* 0x0000000100407547 */ /* 0x000fea000b800000 */
[----:B------:R-:W1:Y:S08]  /*2400*/  LDC.64 R4, c[0x0][0xb10] ;  /* 0x0002c400ff047b82 */ /* 0x000e700000000a00 */
[----:B------:R-:W2:Y:S08]  /*2410*/  LDC.64 R2, c[0x0][0xb18] ;  /* 0x0002c600ff027b82 */ /* 0x000eb00000000a00 */
[----:B------:R-:W3:Y:S08]  /*2420*/  LDC R6, c[0x0][0xb20] ;  /* 0x0002c800ff067b82 */ /* 0x000ef00000000800 */
[----:B------:R-:W4:Y:S01]  /*2430*/  LDC R16, c[0x0][0xb0c] ;  /* 0x0002c300ff107b82 */ /* 0x000f220000000800 */
[----:B-1----:R-:W-:-:S05]  /*2440*/  IMAD.HI.U32 R4, R13, R4, RZ ;  /* 0x000000040d047227 */ /* 0x002fca00078e00ff */
[----:B------:R-:W-:Y:S01]  /*2450*/  SHF.R.U32.HI R4, RZ, R5, R4 ;  /* 0x00000005ff047219 */ /* 0x000fe20000011604 */
[----:B--2---:R-:W-:Y:S01]  /*2460*/  IMAD.HI.U32 R3, R11, R3, RZ ;  /* 0x000000030b037227 */ /* 0x004fe200078e00ff */
[----:B------:R-:W-:-:S04]  /*2470*/  ISETP.NE.AND P0, PT, R2, 0x1, PT ;  /* 0x000000010200780c */ /* 0x000fc80003f05270 */
[----:B---3--:R-:W-:-:S04]  /*2480*/  SHF.R.U32.HI R6, RZ, R6, R3 ;  /* 0x00000006ff067219 */ /* 0x008fc80000011603 */
[----:B------:R-:W-:Y:S02]  /*2490*/  SEL R3, R11, R6, !P0 ;  /* 0x000000060b037207 */ /* 0x000fe40004000000 */
[----:B----4-:R-:W-:-:S04]  /*24a0*/  ISETP.NE.AND P1, PT, R16, 0x1, PT ;  /* 0x000000011000780c */ /* 0x010fc80003f25270 */
[----:B------:R-:W-:-:S05]  /*24b0*/  SEL R4, R13, R4, !P1 ;  /* 0x000000040d047207 */ /* 0x000fca0004800000 */
[----:B------:R-:W-:Y:S02]  /*24c0*/  IMAD.IADD R5, R3, 0x1, -R4 ;  /* 0x0000000103057824 */ /* 0x000fe400078e0a04 */
[----:B------:R-:W-:Y:S02]  /*24d0*/  IMAD.IADD R3, R4, 0x1, -R3 ;  /* 0x0000000104037824 */ /* 0x000fe400078e0a03 */
[----:B------:R-:W-:Y:S02]  /*24e0*/  IMAD R13, R5, R16, R13 ;  /* 0x00000010050d7224 */ /* 0x000fe400078e020d */
[----:B------:R-:W-:-:S07]  /*24f0*/  IMAD R11, R3, R2, R11 ;  /* 0x00000002030b7224 */ /* 0x000fce00078e020b */
.L_x_34:
[----:B------:R-:W-:Y:S01]  /*2500*/  VIADD R14, R14, 0x1 ;  /* 0x000000010e0e7836 */ /* 0x000fe20000000000 */
[----:B------:R-:W-:Y:S01]  /*2510*/  PLOP3.LUT P1, PT, PT, PT, PT, 0x80, 0x8 ;  /* 0x000000000008781c */ /* 0x000fe20003f2f070 */
[----:B------:R-:W-:Y:S02]  /*2520*/  IMAD.IADD R21, R13, 0x1, R68 ;  /* 0x000000010d157824 */ /* 0x000fe400078e0244 */
[----:B------:R-:W-:Y:S01]  /*2530*/  IMAD.IADD R20, R11, 0x1, R66 ;  /* 0x000000010b147824 */ /* 0x000fe200078e0242 */
[----:B------:R-:W-:-:S04]  /*2540*/  ISETP.NE.AND P0, PT, R14, 0x2, PT ;  /* 0x000000020e00780c */ /* 0x000fc80003f05270 */
[----:B------:R-:W-:Y:S02]  /*2550*/  SEL R3, RZ, 0x1, P0 ;  /* 0x00000001ff037807 */ /* 0x000fe40000000000 */
[----:B------:R-:W-:Y:S02]  /*2560*/  SEL R14, R14, RZ, P0 ;  /* 0x000000ff0e0e7207 */ /* 0x000fe40000000000 */
[----:B------:R-:W-:Y:S01]  /*2570*/  LOP3.LUT R12, R12, R3, RZ, 0x3c, !PT ;  /* 0x000000030c0c7212 */ /* 0x000fe200078e3cff */
[----:B------:R-:W-:Y:S06]  /*2580*/  @P2 BRA `(.L_x_35) ;  /* 0xfffffff000102947 */ /* 0x000fec000383ffff */
[----:B------:R-:W-:Y:S01]  /*2590*/  UIADD3 UR4, UPT, UPT, UR4, 0x40, URZ ;  /* 0x0000004004047890 */ /* 0x000fe2000fffe0ff */
[----:B------:R-:W-:-:S03]  /*25a0*/  SHF.L.U32 R3, R15, 0x1f, RZ ;  /* 0x0000001f0f037819 */ /* 0x000fc600000006ff */
[----:B------:R-:W-:-:S09]  /*25b0*/  ULEA UR5, UR6, UR4, 0x3 ;  /* 0x0000000406057291 */ /* 0x000fd2000f8e18ff */
[----:B------:R-:W1:Y:S02]  /*25c0*/  SYNCS.PHASECHK.TRANS64.TRYWAIT P0, [UR5], R3 ;  /* 0x00000003ff0075a7 */ /* 0x000e640008001105 */
[----:B-1----:R-:W-:Y:S05]  /*25d0*/  @!P0 BRA `(.L_x_36) ;  /* 0x0000006000588947 */ /* 0x002fea0003800000 */
.L_x_140:
[----:B------:R-:W-:-:S04]  /*25e0*/  UIADD3 UR6, UPT, UPT, UR6, 0x1, URZ ;  /* 0x0000000106067890 */ /* 0x000fc8000fffe0ff */
[----:B------:R-:W-:-:S04]  /*25f0*/  UISETP.NE.AND UP0, UPT, UR6, 0x8, UPT ;  /* 0x000000080600788c */ /* 0x000fc8000bf05270 */
[----:B------:R-:W-:Y:S02]  /*2600*/  USEL UR7, URZ, 0x1, UP0 ;  /* 0x00000001ff077887 */ /* 0x000fe40008000000 */
[----:B------:R-:W-:-:S04]  /*2610*/  USEL UR6, UR6, URZ, UP0 ;  /* 0x000000ff06067287 */ /* 0x000fc80008000000 */
[----:B------:R-:W-:Y:S01]  /*2620*/  ULEA UR5, UR6, UR4, 0x3 ;  /* 0x0000000406057291 */ /* 0x000fe2000f8e18ff */
[----:B------:R-:W-:-:S04]  /*2630*/  LOP3.LUT R2, R15, UR7, RZ, 0x3c, !PT ;  /* 0x000000070f027c12 */ /* 0x000fc8000f8e3cff */
[----:B-1----:R-:W-:-:S04]  /*2640*/  SHF.L.U32 R3, R2, 0x1f, RZ ;  /* 0x0000001f02037819 */ /* 0x002fc800000006ff */
[----:B------:R-:W1:Y:S02]  /*2650*/  SYNCS.PHASECHK.TRANS64.TRYWAIT P0, [UR5], R3 ;  /* 0x00000003ff0075a7 */ /* 0x000e640008001105 */
[----:B-1----:R-:W-:Y:S05]  /*2660*/  @!P0 BRA `(.L_x_37) ;  /* 0x00000060004c8947 */ /* 0x002fea0003800000 */
.L_x_142:
        /* <DEDUP_REMOVED lines=9> */
.L_x_144:
        /* <DEDUP_REMOVED lines=9> */
.L_x_146:
        /* <DEDUP_REMOVED lines=9> */
.L_x_148:
        /* <DEDUP_REMOVED lines=9> */
.L_x_150:
        /* <DEDUP_REMOVED lines=9> */
.L_x_152:
[----:B------:R-:W-:-:S04]  /*2940*/  UIADD3 UR6, UPT, UPT, UR6, 0x1, URZ ;  /* 0x0000000106067890 */ /* 0x000fc8000fffe0ff */
[----:B------:R-:W-:-:S04]  /*2950*/  UISETP.NE.AND UP0, UPT, UR6, 0x8, UPT ;  /* 0x000000080600788c */ /* 0x000fc8000bf05270 */
[----:B------:R-:W-:Y:S02]  /*2960*/  USEL UR5, URZ, 0x1, UP0 ;  /* 0x00000001ff057887 */ /* 0x000fe40008000000 */
[----:B------:R-:W-:-:S04]  /*2970*/  USEL UR6, UR6, URZ, UP0 ;  /* 0x000000ff06067287 */ /* 0x000fc80008000000 */
[----:B------:R-:W-:Y:S01]  /*2980*/  ULEA UR6, UR6, UR4, 0x3 ;  /* 0x0000000406067291 */ /* 0x000fe2000f8e18ff */
[----:B-1----:R-:W-:-:S04]  /*2990*/  LOP3.LUT R3, R2, UR5, RZ, 0x3c, !PT ;  /* 0x0000000502037c12 */ /* 0x002fc8000f8e3cff */
[----:B------:R-:W-:Y:S01]  /*29a0*/  SHF.L.U32 R3, R3, 0x1f, RZ ;  /* 0x0000001f03037819 */ /* 0x000fe200000006ff */
[----:B----4-:R-:W-:-:S07]  /*29b0*/  IMAD.U32 R0, RZ, RZ, UR6 ;  /* 0x00000006ff007e24 */ /* 0x010fce000f8e00ff */
.L_x_43:
[----:B-1----:R1:W2:Y:S02]  /*29c0*/  SYNCS.PHASECHK.TRANS64.TRYWAIT P0, [R0+URZ], R3 ;  /* 0x00000003000075a7 */ /* 0x0022a400080011ff */
[----:B--2---:R-:W-:Y:S05]  /*29d0*/  @!P0 NANOSLEEP.SYNCS 0x989680 ;  /* 0x009896800000895d */ /* 0x004fea0003900000 */
[----:B------:R-:W2:Y:S02]  /*29e0*/  @!P0 SYNCS.PHASECHK.TRANS64 P0, [R0+URZ], R3 ;  /* 0x00000003000085a7 */ /* 0x000ea400080010ff */
[----:B--2---:R-:W-:Y:S05]  /*29f0*/  @P0 EXIT ;  /* 0x000000000000094d */ /* 0x004fea0003800000 */
[----:B------:R-:W-:Y:S05]  /*2a00*/  BRA `(.L_x_43) ;  /* 0xfffffffc00ec7947 */ /* 0x000fea000383ffff */
.L_x_17:
[----:B------:R-:W-:-:S04]  /*2a10*/  UISETP.NE.AND UP1, UPT, UR37, URZ, UPT ;  /* 0x000000ff2500728c */ /* 0x000fc8000bf25270 */
[----:B------:R-:W-:-:S09]  /*2a20*/  UISETP.NE.OR UP1, UPT, UR8, 0x1, UP1 ;  /* 0x000000010800788c */ /* 0x000fd20008f25670 */
[----:B------:R-:W-:Y:S05]  /*2a30*/  BRA.U UP1, `(.L_x_44) ;  /* 0x0000000501487547 */ /* 0x000fea000b800000 */
[----:B------:R-:W-:Y:S01]  /*2a40*/  ISETP.NE.AND P2, PT, R2, RZ, PT ;  /* 0x000000ff0200720c */ /* 0x000fe20003f45270 */
[----:B------:R-:W-:Y:S01]  /*2a50*/  IMAD.MOV.U32 R12, RZ, RZ, 0x1 ;  /* 0x00000001ff0c7424 */ /* 0x000fe200078e00ff */
[----:B------:R-:W-:Y:S02]  /*2a60*/  CS2R R10, SRZ ;  /* 0x00000000000a7805 */ /* 0x000fe4000001ff00 */
[----:B------:R-:W-:Y:S01]  /*2a70*/  CS2R R8, SRZ ;  /* 0x0000000000087805 */ /* 0x000fe2000001ff00 */
[----:B------:R-:W-:Y:S01]  /*2a80*/  UMOV UR4, 0x400 ;  /* 0x0000040000047882 */ /* 0x000fe20000000000 */
[----:B------:R-:W-:Y:S01]  /*2a90*/  UMOV UR6, URZ ;  /* 0x000000ff00067c82 */ /* 0x000fe20008000000 */
[----:B------:R-:W-:-:S12]  /*2aa0*/  ULEA UR37, UR37, UR4, 0x18 ;  /* 0x0000000425257291 */ /* 0x000fd8000f8ec0ff */
.L_x_48:
[----:B------:R-:W-:Y:S02]  /*2ab0*/  LEA R0, R8, UR37, 0x3 ;  /* 0x0000002508007c11 */ /* 0x000fe4000f8e18ff */
[----:B------:R-:W-:-:S03]  /*2ac0*/  SHF.L.U32 R5, R9, 0x1f, RZ ;  /* 0x0000001f09057819 */ /* 0x000fc600000006ff */
[----:B------:R-:W-:Y:S01]  /*2ad0*/  VIADD R4, R0, 0x140 ;  /* 0x0000014000047836 */ /* 0x000fe20000000000 */
[----:B------:R-:W1:Y:S02]  /*2ae0*/  SYNCS.PHASECHK.TRANS64.TRYWAIT P0, [R0+URZ+0x130], R5 ;  /* 0x00013005000075a7 */ /* 0x000e6400080011ff */
[----:B-1----:R-:W-:Y:S05]  /*2af0*/  @!P0 BRA `(.L_x_45) ;  /* 0x0000005c00b88947 */ /* 0x002fea0003800000 */
.L_x_153:
[----:B------:R-:W-:Y:S01]  /*2b00*/  ULEA UR5, UR6, UR37, 0x3 ;  /* 0x0000002506057291 */ /* 0x000fe2000f8e18ff */
[----:B------:R-:W-:Y:S02]  /*2b10*/  PRMT R4, RZ, 0x654, R4 ;  /* 0x00000654ff047816 */ /* 0x000fe40000000004 */
[----:B-1----:R-:W-:Y:S01]  /*2b20*/  SHF.L.U32 R5, R12, 0x1f, RZ ;  /* 0x0000001f0c057819 */ /* 0x002fe200000006ff */
[----:B------:R-:W-:Y:S01]  /*2b30*/  UIADD3 UR4, UPT, UPT, UR5, 0xd0, URZ ;  /* 0x000000d005047890 */ /* 0x000fe2000fffe0ff */
[----:B------:R1:W-:Y:S05]  /*2b40*/  SYNCS.ARRIVE.TRANS64.RED.A1T0 RZ, [R4+URZ], RZ ;  /* 0x000000ff04ff79a7 */ /* 0x0003ea00081004ff */
[----:B------:R-:W-:Y:S01]  /*2b50*/  IMAD.U32 R7, RZ, RZ, UR4 ;  /* 0x00000004ff077e24 */ /* 0x000fe2000f8e00ff */
[----:B------:R-:W2:Y:S04]  /*2b60*/  SYNCS.PHASECHK.TRANS64.TRYWAIT P0, [UR5+0xe0], R5 ;  /* 0x0000e005ff0075a7 */ /* 0x000ea80008001105 */
[----:B------:R-:W-:Y:S01]  /*2b70*/  PRMT R6, R2, 0x654, R7 ;  /* 0x0000065402067816 */ /* 0x000fe20000000007 */
[----:B-1----:R-:W-:Y:S01]  /*2b80*/  @!P2 IMAD.MOV.U32 R4, RZ, RZ, 0x10 ;  /* 0x00000010ff04a424 */ /* 0x002fe200078e00ff */
[----:B--2---:R-:W-:Y:S06]  /*2b90*/  @!P0 BRA `(.L_x_46) ;  /* 0x0000005c00a48947 */ /* 0x004fec0003800000 */
.L_x_155:
[----:B------:R-:W-:Y:S01]  /*2ba0*/  ULEA UR4, UR6, UR37, 0x4 ;  /* 0x0000002506047291 */ /* 0x000fe2000f8e20ff */
[----:B------:R-:W-:Y:S01]  /*2bb0*/  SEL R3, R6, R3, !P2 ;  /* 0x0000000306037207 */ /* 0x000fe20005000000 */
[----:B------:R-:W-:Y:S01]  /*2bc0*/  UIADD3 UR5, UPT, UPT, UR5, 0xd0, URZ ;  /* 0x000000d005057890 */ /* 0x000fe2000fffe0ff */
[----:B-1----:R-:W-:Y:S01]  /*2bd0*/  LEA R0, R11, UR37, 0x3 ;  /* 0x000000250b007c11 */ /* 0x002fe2000f8e18ff */
[----:B------:R-:W-:Y:S01]  /*2be0*/  UIADD3 UR4, UPT, UPT, UR4, 0x160, URZ ;  /* 0x0000016004047890 */ /* 0x000fe2000fffe0ff */
[----:B------:R-:W-:Y:S01]  /*2bf0*/  SHF.L.U32 R5, R10, 0x1f, RZ ;  /* 0x0000001f0a057819 */ /* 0x000fe200000006ff */
[----:B------:R1:W-:Y:S01]  /*2c00*/  @!P2 SYNCS.ARRIVE.TRANS64.RED RZ, [R3+URZ], R4 ;  /* 0x0000000403ffa9a7 */ /* 0x0003e200080004ff */
[----:B------:R-:W-:Y:S01]  /*2c10*/  UIADD3 UR6, UPT, UPT, UR6, 0x1, URZ ;  /* 0x0000000106067890 */ /* 0x000fe2000fffe0ff */
[----:B------:R-:W-:-:S03]  /*2c20*/  VIADD R8, R8, 0x1 ;  /* 0x0000000108087836 */ /* 0x000fc60000000000 */
[----:B------:R-:W-:Y:S02]  /*2c30*/  UISETP.NE.AND UP0, UPT, UR6, 0x2, UPT ;  /* 0x000000020600788c */ /* 0x000fe4000bf05270 */
[----:B------:R-:W-:Y:S06]  /*2c40*/  UGETNEXTWORKID.BROADCAST [UR4], [UR5] ;  /* 0x00000000040073ca */ /* 0x000fec0008000100 */
[----:B------:R-:W-:Y:S01]  /*2c50*/  USEL UR4, URZ, 0x1, UP0 ;  /* 0x00000001ff047887 */ /* 0x000fe20008000000 */
[----:B------:R-:W-:Y:S01]  /*2c60*/  ISETP.NE.AND P0, PT, R8, 0x2, PT ;  /* 0x000000020800780c */ /* 0x000fe20003f05270 */
[----:B------:R-:W-:Y:S01]  /*2c70*/  USEL UR6, UR6, URZ, UP0 ;  /* 0x000000ff06067287 */ /* 0x000fe20008000000 */
[----:B------:R-:W2:Y:S03]  /*2c80*/  SYNCS.PHASECHK.TRANS64.TRYWAIT P1, [R0+URZ+0xd0], R5 ;  /* 0x0000d005000075a7 */ /* 0x000ea600080211ff */
[----:B------:R-:W-:Y:S01]  /*2c90*/  LOP3.LUT R12, R12, UR4, RZ, 0x3c, !PT ;  /* 0x000000040c0c7c12 */ /* 0x000fe2000f8e3cff */
[----:B-12---:R-:W-:Y:S07]  /*2ca0*/  @!P1 BRA `(.L_x_47) ;  /* 0x0000005c00789947 */ /* 0x006fee0003800000 */
.L_x_156:
[C---:B------:R-:W-:Y:S01]  /*2cb0*/  LEA R4, R11.reuse, UR37, 0x4 ;  /* 0x000000250b047c11 */ /* 0x040fe2000f8e20ff */
[----:B-1----:R-:W-:Y:S01]  /*2cc0*/  VIADD R0, R0, 0xe0 ;  /* 0x000000e000007836 */ /* 0x002fe20000000000 */
[----:B------:R-:W-:Y:S01]  /*2cd0*/  SEL R8, R8, RZ, P0 ;  /* 0x000000ff08087207 */ /* 0x000fe20000000000 */
[----:B------:R-:W-:-:S03]  /*2ce0*/  VIADD R11, R11, 0x1 ;  /* 0x000000010b0b7836 */ /* 0x000fc60000000000 */
[----:B------:R-:W1:Y:S01]  /*2cf0*/  LDS.128 R4, [R4+0x160] ;  /* 0x0001600004047984 */ /* 0x000e620000000c00 */
[----:B------:R-:W-:Y:S02]  /*2d00*/  PRMT R0, RZ, 0x654, R0 ;  /* 0x00000654ff007816 */ /* 0x000fe40000000000 */
[C---:B------:R-:W-:Y:S01]  /*2d10*/  ISETP.NE.AND P1, PT, R11.reuse, 0x2, PT ;  /* 0x000000020b00780c */ /* 0x040fe20003f25270 */
[----:B------:R-:W-:Y:S01]  /*2d20*/  @!PT LDS RZ, [RZ] ;  /* 0x00000000fffff984 */ /* 0x000fe20000000800 */
[----:B------:R-:W-:Y:S01]  /*2d30*/  @!PT LDS RZ, [RZ] ;  /* 0x00000000fffff984 */ /* 0x000fe20000000800 */
[----:B------:R-:W-:Y:S01]  /*2d40*/  @!PT LDS RZ, [RZ] ;  /* 0x00000000fffff984 */ /* 0x000fe20000000800 */
[----:B------:R-:W-:Y:S01]  /*2d50*/  @!PT LDS RZ, [RZ] ;  /* 0x00000000fffff984 */ /* 0x000fe20000000800 */
[----:B------:R2:W-:Y:S06]  /*2d60*/  MEMBAR.ALL.CTA ;  /* 0x0000000000007992 */ /* 0x0005ec0000008000 */
[----:B--2---:R-:W2:Y:S01]  /*2d70*/  FENCE.VIEW.ASYNC.S ;  /* 0x00000000000073c6 */ /* 0x004ea20000000000 */
[----:B------:R-:W-:Y:S01]  /*2d80*/  SEL R11, R11, RZ, P1 ;  /* 0x000000ff0b0b7207 */ /* 0x000fe20000800000 */
[----:B--2---:R2:W-:Y:S01]  /*2d90*/  SYNCS.ARRIVE.TRANS64.RED.A1T0 RZ, [R0+URZ], RZ ;  /* 0x000000ff00ff79a7 */ /* 0x0045e200081004ff */
[----:B-1----:R-:W-:-:S02]  /*2da0*/  LOP3.LUT P3, RZ, R6, 0x1, RZ, 0xc0, !PT ;  /* 0x0000000106ff7812 */ /* 0x002fc4000786c0ff */
[----:B------:R-:W-:-:S04]  /*2db0*/  SEL R5, RZ, 0x1, P1 ;  /* 0x00000001ff057807 */ /* 0x000fc80000800000 */
[----:B------:R-:W-:Y:S02]  /*2dc0*/  LOP3.LUT R10, R10, R5, RZ, 0x3c, !PT ;  /* 0x000000050a0a7212 */ /* 0x000fe400078e3cff */
[----:B--2---:R-:W-:-:S04]  /*2dd0*/  SEL R0, RZ, 0x1, P0 ;  /* 0x00000001ff007807 */ /* 0x004fc80000000000 */
[----:B------:R-:W-:Y:S01]  /*2de0*/  LOP3.LUT R9, R9, R0, RZ, 0x3c, !PT ;  /* 0x0000000009097212 */ /* 0x000fe200078e3cff */
[----:B------:R-:W-:Y:S06]  /*2df0*/  @P3 BRA `(.L_x_48) ;  /* 0xfffffffc002c3947 */ /* 0x000fec000383ffff */
[----:B------:R-:W-:Y:S01]  /*2e00*/  ULEA UR5, UR6, UR37, 0x3 ;  /* 0x0000002506057291 */ /* 0x000fe2000f8e18ff */
[----:B------:R-:W-:-:S08]  /*2e10*/  SHF.L.U32 R3, R12, 0x1f, RZ ;  /* 0x0000001f0c037819 */ /* 0x000fd000000006ff */
[----:B------:R-:W1:Y:S02]  /*2e20*/  SYNCS.PHASECHK.TRANS64 P0, [UR5+0xe0], R3 ;  /* 0x0000e003ff0075a7 */ /* 0x000e640008001005 */
[----:B-1----:R-:W-:Y:S05]  /*2e30*/  @P0 BRA `(.L_x_49) ;  /* 0x0000000000080947 */ /* 0x002fea0003800000 */
[----:B------:R-:W1:Y:S02]  /*2e40*/  SYNCS.PHASECHK.TRANS64.TRYWAIT P0, [UR5+0xe0], R3 ;  /* 0x0000e003ff0075a7 */ /* 0x000e640008001105 */
[----:B-1----:R-:W-:Y:S05]  /*2e50*/  @!P0 BRA `(.L_x_50) ;  /* 0x0000005c00208947 */ /* 0x002fea0003800000 */
.L_x_49:
[----:B------:R-:W-:-:S04]  /*2e60*/  UIADD3 UR4, UPT, UPT, UR6, 0x1, URZ ;  /* 0x0000000106047890 */ /* 0x000fc8000fffe0ff */
[----:B------:R-:W-:-:S04]  /*2e70*/  UISETP.NE.AND UP0, UPT, UR4, 0x2, UPT ;  /* 0x000000020400788c */ /* 0x000fc8000bf05270 */
[----:B------:R-:W-:Y:S02]  /*2e80*/  USEL UR7, URZ, 0x1, UP0 ;  /* 0x00000001ff077887 */ /* 0x000fe40008000000 */
[----:B------:R-:W-:-:S04]  /*2e90*/  USEL UR4, UR4, URZ, UP0 ;  /* 0x000000ff04047287 */ /* 0x000fc80008000000 */
[----:B------:R-:W-:Y:S01]  /*2ea0*/  ULEA UR4, UR4, UR37, 0x3 ;  /* 0x0000002504047291 */ /* 0x000fe2000f8e18ff */
[----:B-1----:R-:W-:-:S04]  /*2eb0*/  LOP3.LUT R3, R12, UR7, RZ, 0x3c, !PT ;  /* 0x000000070c037c12 */ /* 0x002fc8000f8e3cff */
[----:B------:R-:W-:-:S04]  /*2ec0*/  SHF.L.U32 R0, R3, 0x1f, RZ ;  /* 0x0000001f03007819 */ /* 0x000fc800000006ff */
[----:B------:R-:W1:Y:S02]  /*2ed0*/  SYNCS.PHASECHK.TRANS64 P0, [UR4+0xe0], R0 ;  /* 0x0000e000ff0075a7 */ /* 0x000e640008001004 */
[----:B-1----:R-:W-:Y:S05]  /*2ee0*/  @P0 EXIT ;  /* 0x000000000000094d */ /* 0x002fea0003800000 */
[----:B------:R-:W-:Y:S02]  /*2ef0*/  SHF.L.U32 R3, R3, 0x1f, RZ ;  /* 0x0000001f03037819 */ /* 0x000fe400000006ff */
[----:B------:R-:W-:-:S07]  /*2f00*/  MOV R0, UR4 ;  /* 0x0000000400007c02 */ /* 0x000fce0008000f00 */
.L_x_51:
[----:B-1----:R1:W2:Y:S02]  /*2f10*/  SYNCS.PHASECHK.TRANS64.TRYWAIT P0, [R0+URZ+0xe0], R3 ;  /* 0x0000e003000075a7 */ /* 0x0022a400080011ff */
[----:B--2---:R-:W-:Y:S05]  /*2f20*/  @!P0 NANOSLEEP.SYNCS 0x989680 ;  /* 0x009896800000895d */ /* 0x004fea0003900000 */
[----:B------:R-:W2:Y:S02]  /*2f30*/  @!P0 SYNCS.PHASECHK.TRANS64 P0, [R0+URZ+0xe0], R3 ;  /* 0x0000e003000085a7 */ /* 0x000ea400080010ff */
[----:B--2---:R-:W-:Y:S05]  /*2f40*/  @P0 EXIT ;  /* 0x000000000000094d */ /* 0x004fea0003800000 */
[----:B------:R-:W-:Y:S05]  /*2f50*/  BRA `(.L_x_51) ;  /* 0xfffffffc00ec7947 */ /* 0x000fea000383ffff */
.L_x_44:
[----:B------:R-:W-:-:S09]  /*2f60*/  UISETP.NE.AND UP1, UPT, UR8, URZ, UPT ;  /* 0x000000ff0800728c */ /* 0x000fd2000bf25270 */
[----:B------:R-:W-:Y:S05]  /*2f70*/  BRA.U UP1, `(.L_x_52) ;  /* 0x0000000d01b47547 */ /* 0x000fea000b800000 */
[----:B------:R-:W-:Y:S01]  /*2f80*/  UMOV UR4, 0x40 ;  /* 0x0000004000047882 */ /* 0x000fe20000000000 */
[----:B------:R-:W-:Y:S01]  /*2f90*/  NOP ;  /* 0x0000000000007918 */ /* 0x000fe20000000000 */
[----:B------:R-:W-:Y:S01]  /*2fa0*/  ULEA UR4, UR37, UR4, 0x18 ;  /* 0x0000000425047291 */ /* 0x000fe2000f8ec0ff */
[----:B------:R-:W-:Y:S02]  /*2fb0*/  UMOV UR5, 0x400 ;  /* 0x0000040000057882 */ /* 0x000fe40000000000 */
[----:B------:R-:W-:-:S06]  /*2fc0*/  ULEA UR37, UR37, UR5, 0x18 ;  /* 0x0000000525257291 */ /* 0x000fcc000f8ec0ff */
[----:B------:R-:W1:Y:S02]  /*2fd0*/  LDS.U8 R0, [UR4+0x1c] ;  /* 0x00001c04ff007984 */ /* 0x000e640008000000 */
[----:B-1----:R-:W-:-:S13]  /*2fe0*/  ISETP.NE.AND P0, PT, R0, RZ, PT ;  /* 0x000000ff0000720c */ /* 0x002fda0003f05270 */
[----:B------:R-:W-:Y:S05]  /*2ff0*/  @P0 BRA `(.L_x_53) ;  /* 0x0000000000580947 */ /* 0x000fea0003800000 */
[----:B------:R-:W-:-:S13]  /*3000*/  ELECT P0, URZ, PT ;  /* 0x0000000000ff782f */ /* 0x000fda0003800000 */
[----:B------:R-:W-:Y:S05]  /*3010*/  @!P0 BRA `(.L_x_54) ;  /* 0x0000000000608947 */ /* 0x000fea0003800000 */
[----:B------:R-:W-:Y:S01]  /*3020*/  UMOV UR5, 0x10 ;  /* 0x0000001000057882 */ /* 0x000fe20000000000 */
[----:B------:R-:W-:Y:S01]  /*3030*/  HFMA2 R0, -RZ, RZ, 0, 5.9604644775390625e-08 ;  /* 0x00000001ff007431 */ /* 0x000fe200000001ff */
[----:B------:R-:W-:-:S03]  /*3040*/  MOV R2, 0xffff ;  /* 0x0000ffff00027802 */ /* 0x000fc60000000f00 */
[----:B------:R-:W-:Y:S04]  /*3050*/  DEPBAR.LE SB1, 0x36 ;  /* 0x00009d800000791a */ /* 0x000fe80000000000 */
[----:B------:R-:W1:Y:S02]  /*3060*/  UTCATOMSWS.FIND_AND_SET.ALIGN UP0, UR5, UR5 ;  /* 0x00000005000575e3 */ /* 0x000e640008000800 */
[----:B-1----:R-:W-:Y:S01]  /*3070*/  MOV R3, UR5 ;  /* 0x0000000500037c02 */ /* 0x002fe20008000f00 */
[----:B------:R-:W-:Y:S06]  /*3080*/  BRA.U UP0, `(.L_x_55) ;  /* 0x0000000100187547 */ /* 0x000fec000b800000 */
.L_x_56:
[----:B------:R-:W-:Y:S05]  /*3090*/  NANOSLEEP 0x64 ;  /* 0x000000640000795d */ /* 0x000fea0003800000 */
[----:B------:R-:W-:-:S05]  /*30a0*/  UMOV UR5, 0x10 ;  /* 0x0000001000057882 */ /* 0x000fca0000000000 */
[----:B------:R-:W-:Y:S04]  /*30b0*/  DEPBAR.LE SB1, 0x36 ;  /* 0x00009d800000791a */ /* 0x000fe80000000000 */
[----:B------:R-:W1:Y:S02]  /*30c0*/  UTCATOMSWS.FIND_AND_SET.ALIGN UP0, UR5, UR5 ;  /* 0x00000005000575e3 */ /* 0x000e640008000800 */
[----:B-1----:R-:W-:Y:S01]  /*30d0*/  MOV R3, UR5 ;  /* 0x0000000500037c02 */ /* 0x002fe20008000f00 */
[----:B------:R-:W-:Y:S05]  /*30e0*/  BRA.U !UP0, `(.L_x_56) ;  /* 0xfffffffd08e87547 */ /* 0x000fea000b83ffff */
.L_x_55:
[-C--:B------:R-:W-:Y:S02]  /*30f0*/  SHF.L.U32 R2, R2, R3.reuse, RZ ;  /* 0x0000000302027219 */ /* 0x080fe400000006ff */
[----:B------:R-:W-:Y:S01]  /*3100*/  SHF.L.U32 R0, R0, R3, RZ ;  /* 0x0000000300007219 */ /* 0x000fe200000006ff */
[----:B------:R-:W-:Y:S02]  /*3110*/  IMAD.SHL.U32 R3, R3, 0x20, RZ ;  /* 0x0000002003037824 */ /* 0x000fe400078e00ff */
[----:B------:R1:W-:Y:S04]  /*3120*/  ATOMS.OR RZ, [UR4+0x14], R2 ;  /* 0x00001402ffff798c */ /* 0x0003e8000b000004 */
[----:B------:R1:W-:Y:S04]  /*3130*/  ATOMS.OR RZ, [UR4+0x18], R0 ;  /* 0x00001800ffff798c */ /* 0x0003e8000b000004 */
[----:B------:R1:W-:Y:S01]  /*3140*/  STS [UR37+0x180], R3 ;  /* 0x00018003ff007988 */ /* 0x0003e20008000825 */
[----:B------:R-:W-:Y:S05]  /*3150*/  BRA `(.L_x_54) ;  /* 0x0000000000107947 */ /* 0x000fea0003800000 */
.L_x_53:
[----:B------:R-:W-:Y:S02]  /*3160*/  MOV R0, 0xffffffff ;  /* 0xffffffff00007802 */ /* 0x000fe40000000f00 */
[----:B------:R-:W-:-:S03]  /*3170*/  MOV R2, 0x31a0 ;  /* 0x000031a000027802 */ /* 0x000fc60000000f00 */
[----:B------:R1:W-:Y:S04]  /*3180*/  STS [UR37+0x180], R0 ;  /* 0x00018000ff007988 */ /* 0x0003e80008000825 */
[----:B-1-3-5:R-:W-:Y:S05]  /*3190*/  CALL.REL.NOINC `($__internal_1_$__cuda_sm10x_tcgen05_guardrail_trap_phase_invalid_during_alloc) ;  /* 0x0000006000687944 */ /* 0x02afea0003c00000 */
.L_x_54:
[----:B------:R-:W-:Y:S05]  /*31a0*/  WARPSYNC.ALL ;  /* 0x0000000000007948 */ /* 0x000fea0003800000 */
[----:B------:R-:W2:Y:S01]  /*31b0*/  S2UR UR5, SR_CgaCtaId ;  /* 0x00000000000579c3 */ /* 0x000ea20000008800 */
[----:B------:R-:W-:Y:S01]  /*31c0*/  UMOV UR4, 0x400 ;  /* 0x0000040000047882 */ /* 0x000fe20000000000 */
[----:B------:R-:W-:-:S06]  /*31d0*/  NOP ;  /* 0x0000000000007918 */ /* 0x000fcc0000000000 */
[----:B------:R-:W-:Y:S06]  /*31e0*/  BAR.ARV 0x6, 0xa0 ;  /* 0x0182800000007b1d */ /* 0x000fec0000002000 */
[----:B------:R-:W4:Y:S01]  /*31f0*/  LDCU UR7, c[0x0][0x38c] ;  /* 0x00007180ff0777ac */ /* 0x000f220008000800 */
[----:B------:R-:W-:Y:S01]  /*3200*/  IMAD.MOV.U32 R11, RZ, RZ, 0x1 ;  /* 0x00000001ff0b7424 */ /* 0x000fe200078e00ff */
[----:B------:R-:W-:Y:S01]  /*3210*/  CS2R R8, SRZ ;  /* 0x0000000000087805 */ /* 0x000fe2000001ff00 */
[----:B------:R-:W-:Y:S01]  /*3220*/  IMAD.MOV.U32 R10, RZ, RZ, RZ ;  /* 0x000000ffff0a7224 */ /* 0x000fe200078e00ff */
[----:B------:R-:W3:Y:S01]  /*3230*/  LDCU UR6, c[0x0][0x38c] ;  /* 0x00007180ff0677ac */ /* 0x000ee20008000800 */
[----:B------:R-:W-:Y:S01]  /*3240*/  UMOV UR15, URZ ;  /* 0x000000ff000f7c82 */ /* 0x000fe20008000000 */
[----:B------:R-:W-:Y:S01]  /*3250*/  UMOV UR14, URZ ;  /* 0x000000ff000e7c82 */ /* 0x000fe20008000000 */
[----:B--2---:R-:W-:Y:S01]  /*3260*/  ULEA UR5, UR5, UR4, 0x18 ;  /* 0x0000000405057291 */ /* 0x004fe2000f8ec0ff */
[----:B------:R-:W-:Y:S01]  /*3270*/  UMOV UR24, 0x0 ;  /* 0x0000000000187882 */ /* 0x000fe20000000000 */
[----:B------:R-:W-:-:S02]  /*3280*/  UMOV UR25, 0x8108910 ;  /* 0x0810891000197882 */ /* 0x000fc40000000000 */
[----:B------:R-:W-:Y:S02]  /*3290*/  UIADD3 UR10, UPT, UPT, UR5, 0x8400, URZ ;  /* 0x00008400050a7890 */ /* 0x000fe4000fffe0ff */
[----:B------:R-:W-:Y:S02]  /*32a0*/  UIADD3 UR11, UPT, UPT, UR5, 0x28400, URZ ;  /* 0x00028400050b7890 */ /* 0x000fe4000fffe0ff */
[----:B----4-:R-:W-:Y:S01]  /*32b0*/  UIADD3 UR7, UPT, UPT, UR7, 0x1f, URZ ;  /* 0x0000001f07077890 */ /* 0x010fe2000fffe0ff */
[----:B-1----:R-:W1:Y:S01]  /*32c0*/  LDS R0, [UR5+0x180] ;  /* 0x00018005ff007984 */ /* 0x002e620008000800 */
[----:B------:R-:W-:Y:S02]  /*32d0*/  USHF.R.U32.HI UR10, URZ, 0x4, UR10 ;  /* 0x00000004ff0a7899 */ /* 0x000fe4000801160a */
[----:B------:R-:W-:Y:S02]  /*32e0*/  USHF.R.S32.HI UR4, URZ, 0x1f, UR7 ;  /* 0x0000001fff047899 */ /* 0x000fe40008011407 */
[----:B------:R-:W-:-:S02]  /*32f0*/  USHF.R.U32.HI UR11, URZ, 0x4, UR11 ;  /* 0x00000004ff0b7899 */ /* 0x000fc4000801160b */
[----:B------:R-:W-:Y:S02]  /*3300*/  ULEA.HI UR4, UR4, UR7, URZ, 0x5 ;  /* 0x0000000704047291 */ /* 0x000fe4000f8f28ff */
[----:B------:R-:W-:Y:S02]  /*3310*/  ULOP3.LUT UR10, UR10, 0x3fff, URZ, 0xc0, !UPT ;  /* 0x00003fff0a0a7892 */ /* 0x000fe4000f8ec0ff */
[----:B------:R-:W-:Y:S02]  /*3320*/  USHF.R.S32.HI UR4, URZ, 0x5, UR4 ;  /* 0x00000005ff047899 */ /* 0x000fe40008011404 */
[----:B------:R-:W-:Y:S02]  /*3330*/  ULOP3.LUT UR11, UR11, 0x3fff, URZ, 0xc0, !UPT ;  /* 0x00003fff0b0b7892 */ /* 0x000fe4000f8ec0ff */
[----:B------:R-:W-:Y:S01]  /*3340*/  UISETP.LT.AND UP0, UPT, UR4, 0x1, UPT ;  /* 0x000000010400788c */ /* 0x000fe2000bf01270 */
[----:B------:R-:W-:Y:S01]  /*3350*/  UMOV UR22, 0x0 ;  /* 0x0000000000167882 */ /* 0x000fe20000000000 */
[----:B------:R-:W-:-:S02]  /*3360*/  UMOV UR23, 0x8108910 ;  /* 0x0810891000177882 */ /* 0x000fc40000000000 */
[----:B------:R-:W-:Y:S02]  /*3370*/  USEL UR9, UR4, 0x1, !UP0 ;  /* 0x0000000104097887 */ /* 0x000fe4000c000000 */
[----:B------:R-:W-:Y:S02]  /*3380*/  ULOP3.LUT UR10, UR10, 0x1000000, URZ, 0xfc, !UPT ;  /* 0x010000000a0a7892 */ /* 0x000fe4000f8efcff */
[----:B------:R-:W-:Y:S02]  /*3390*/  ULOP3.LUT UR11, UR11, 0x10000, URZ, 0xfc, !UPT ;  /* 0x000100000b0b7892 */ /* 0x000fe4000f8efcff */
[----:B------:R-:W-:Y:S02]  /*33a0*/  UIADD3 UR9, UPT, UPT, -UR9, URZ, URZ ;  /* 0x000000ff09097290 */ /* 0x000fe4000fffe1ff */
[----:B---3--:R-:W-:Y:S01]  /*33b0*/  UISETP.GE.AND UP3, UPT, UR6, 0x1, UPT ;  /* 0x000000010600788c */ /* 0x008fe2000bf66270 */
[----:B------:R-:W-:Y:S01]  /*33c0*/  UMOV UR20, 0x0 ;  /* 0x0000000000147882 */ /* 0x000fe20000000000 */
[----:B------:R-:W-:Y:S01]  /*33d0*/  UMOV UR21, 0x8108910 ;  /* 0x0810891000157882 */ /* 0x000fe20000000000 */
[----:B------:R-:W-:Y:S01]  /*33e0*/  UMOV UR18, 0x0 ;  /* 0x0000000000127882 */ /* 0x000fe20000000000 */
[----:B------:R-:W-:Y:S01]  /*33f0*/  UMOV UR19, 0x8108910 ;  /* 0x0810891000137882 */ /* 0x000fe20000000000 */
[----:B-1----:R-:W-:-:S15]  /*3400*/  R2UR UR16, R0 ;  /* 0x00000000001072ca */ /* 0x002fde00000e0000 */
.L_x_63:
[----:B------:R-:W-:Y:S02]  /*3410*/  LEA R0, R10, UR5, 0x3 ;  /* 0x000000050a007c11 */ /* 0x000fe4000f8e18ff */
[----:B------:R-:W-:Y:S02]  /*3420*/  SHF.L.U32 R5, R9, 0x1f, RZ ;  /* 0x0000001f09057819 */ /* 0x000fe400000006ff */
[----:B------:R-:W-:Y:S01]  /*3430*/  PLOP3.LUT P0, PT, PT, PT, UP3, 0x80, 0x8 ;  /* 0x000000000008781c */ /* 0x000fe20003f0f038 */
[----:B------:R-:W-:Y:S01]  /*3440*/  VIADD R3, R0, 0xe0 ;  /* 0x000000e000037836 */ /* 0x000fe20000000000 */
[----:B-1----:R-:W1:Y:S02]  /*3450*/  SYNCS.PHASECHK.TRANS64.TRYWAIT P1, [R0+URZ+0xd0], R5 ;  /* 0x0000d005000075a7 */ /* 0x002e6400080211ff */
[----:B-1-3--:R-:W-:Y:S09]  /*3460*/  @!P1 BRA `(.L_x_57) ;  /* 0x0000005400b49947 */ /* 0x00aff20003800000 */
.L_x_158:
[----:B------:R-:W-:Y:S01]  /*3470*/  LEA R4, R10, UR5, 0x4 ;  /* 0x000000050a047c11 */ /* 0x000fe2000f8e20ff */
[----:B------:R-:W-:Y:S01]  /*3480*/  @UP3 ULEA UR6, UR14, UR5, 0x3 ;  /* 0x000000050e063291 */ /* 0x000fe2000f8e18ff */
[----:B------:R-:W-:Y:S01]  /*3490*/  PLOP3.LUT P2, PT, PT, PT, PT, 0x80, 0x8 ;  /* 0x000000000008781c */ /* 0x000fe20003f4f070 */
[----:B------:R-:W-:Y:S01]  /*34a0*/  ULEA UR7, UR15, UR5, 0x3 ;  /* 0x000000050f077291 */ /* 0x000fe2000f8e18ff */
[----:B------:R-:W-:Y:S01]  /*34b0*/  PRMT R3, RZ, 0x654, R3 ;  /* 0x00000654ff037816 */ /* 0x000fe20000000003 */
[----:B------:R-:W-:Y:S01]  /*34c0*/  ULEA UR8, UR15, UR16, 0x6 ;  /* 0x000000100f087291 */ /* 0x000fe2000f8e30ff */
[----:B-1----:R-:W1:Y:S01]  /*34d0*/  LDS.128 R4, [R4+0x160] ;  /* 0x0001600004047984 */ /* 0x002e620000000c00 */
[----:B------:R-:W-:Y:S02]  /*34e0*/  @P0 SHF.L.U32 R2, R8, 0x1f, RZ ;  /* 0x0000001f08020819 */ /* 0x000fe400000006ff */
[----:B------:R-:W-:Y:S01]  /*34f0*/  SHF.L.U32 R0, R11, 0x1f, RZ ;  /* 0x0000001f0b007819 */ /* 0x000fe200000006ff */
[----:B------:R-:W-:Y:S01]  /*3500*/  @!PT LDS RZ, [RZ] ;  /* 0x00000000fffff984 */ /* 0x000fe20000000800 */
[----:B------:R-:W-:Y:S01]  /*3510*/  @!PT LDS RZ, [RZ] ;  /* 0x00000000fffff984 */ /* 0x000fe20000000800 */
[----:B------:R-:W-:Y:S01]  /*3520*/  @!PT LDS RZ, [RZ] ;  /* 0x00000000fffff984 */ /* 0x000fe20000000800 */
[----:B------:R-:W-:Y:S01]  /*3530*/  @!PT LDS RZ, [RZ] ;  /* 0x00000000fffff984 */ /* 0x000fe20000000800 */
[----:B------:R2:W-:Y:S06]  /*3540*/  MEMBAR.ALL.CTA ;  /* 0x0000000000007992 */ /* 0x0005ec0000008000 */
[----:B--2---:R-:W2:Y:S02]  /*3550*/  FENCE.VIEW.ASYNC.S ;  /* 0x00000000000073c6 */ /* 0x004ea40000000000 */
[----:B--2---:R2:W-:Y:S01]  /*3560*/  SYNCS.ARRIVE.TRANS64.RED.A1T0 RZ, [R3+URZ], RZ ;  /* 0x000000ff03ff79a7 */ /* 0x0045e200081004ff */
[----:B------:R2:W3:Y:S01]  /*3570*/  @P0 SYNCS.PHASECHK.TRANS64.TRYWAIT P2, [UR6], R2 ;  /* 0x00000002ff0005a7 */ /* 0x0004e20008041106 */
[----:B-1----:R-:W-:Y:S01]  /*3580*/  LOP3.LUT P1, RZ, R6, 0x1, RZ, 0xc0, !PT ;  /* 0x0000000106ff7812 */ /* 0x002fe2000782c0ff */
[----:B------:R-:W1:Y:S02]  /*3590*/  SYNCS.PHASECHK.TRANS64.TRYWAIT P0, [UR7+0x110], R0 ;  /* 0x00011000ff0075a7 */ /* 0x000e640008001107 */
[----:B-123--:R-:W-:Y:S10]  /*35a0*/  @!P0 BRA `(.L_x_58) ;  /* 0x0000005400788947 */ /* 0x00eff40003800000 */
.L_x_160:
[----:B------:R-:W-:Y:S01]  /*35b0*/  IADD3 R10, PT, PT, R10, 0x1, RZ ;  /* 0x000000010a0a7810 */ /* 0x000fe20007ffe0ff */
[----:B------:R-:W-:Y:S06]  /*35c0*/  BRA.U !UP3, `(.L_x_59) ;  /* 0x000000010bc07547 */ /* 0x000fec000b800000 */
[----:B------:R-:W-:Y:S01]  /*35d0*/  UPLOP3.LUT UP4, UPT, UPT, UPT, UPT, 0x40, 0x4 ;  /* 0x000000000004789c */ /* 0x000fe20003f8e870 */
[----:B------:R-:W-:Y:S01]  /*35e0*/  UMOV UR13, UR9 ;  /* 0x00000009000d7c82 */ /* 0x000fe20008000000 */
[----:B------:R-:W-:Y:S01]  /*35f0*/  UMOV UR12, UR4 ;  /* 0x00000004000c7c82 */ /* 0x000fe20008000000 */
[----:B------:R-:W-:-:S08]  /*3600*/  UMOV UR17, UR14 ;  /* 0x0000000e00117c82 */ /* 0x000fd00008000000 */
.L_x_62:
[----:B------:R-:W-:Y:S02]  /*3610*/  UIADD3 UR13, UPT, UPT, UR13, 0x1, URZ ;  /* 0x000000010d0d7890 */ /* 0x000fe4000fffe0ff */
[----:B--2---:R-:W-:Y:S02]  /*3620*/  ULEA UR6, UR17, UR5, 0x3 ;  /* 0x0000000511067291 */ /* 0x004fe4000f8e18ff */
[----:B------:R-:W-:Y:S01]  /*3630*/  UISETP.NE.AND UP0, UPT, UR13, URZ, UPT ;  /* 0x000000ff0d00728c */ /* 0x000fe2000bf05270 */
[----:B---3--:R-:W-:Y:S10]  /*3640*/  @P2 BRA `(.L_x_60) ;  /* 0x00000000000c2947 */ /* 0x008ff40003800000 */
[----:B-1----:R-:W-:Y:S04]  /*3650*/  SHF.L.U32 R3, R8, 0x1f, RZ ;  /* 0x0000001f08037819 */ /* 0x002fe800000006ff */
[----:B------:R-:W1:Y:S02]  /*3660*/  SYNCS.PHASECHK.TRANS64.TRYWAIT P0, [UR6], R3 ;  /* 0x00000003ff0075a7 */ /* 0x000e640008001106 */
[----:B-1----:R-:W-:Y:S05]  /*3670*/  @!P0 BRA `(.L_x_61) ;  /* 0x00000054005c8947 */ /* 0x002fea0003800000 */
.L_x_60:
[----:B------:R-:W-:Y:S01]  /*3680*/  UISETP.NE.AND UP1, UPT, UR12, 0x1, UPT ;  /* 0x000000010c00788c */ /* 0x000fe2000bf25270 */
[----:B------:R-:W-:Y:S01]  /*3690*/  PLOP3.LUT P2, PT, PT, PT, PT, 0x80, 0x8 ;  /* 0x000000000008781c */ /* 0x000fe20003f4f070 */
[----:B------:R-:W-:Y:S02]  /*36a0*/  UIADD3 UR14, UPT, UPT, UR17, 0x1, URZ ;  /* 0x00000001110e7890 */ /* 0x000fe4000fffe0ff */
[----:B------:R-:W-:Y:S02]  /*36b0*/  ULEA UR28, UR17, UR11, 0x9 ;  /* 0x0000000b111c7291 */ /* 0x000fe4000f8e48ff */
[----:B------:R-:W-:Y:S01]  /*36c0*/  UISETP.NE.AND UP2, UPT, UR14, 0x8, UPT ;  /* 0x000000080e00788c */ /* 0x000fe2000bf45270 */
[----:B------:R-:W-:Y:S01]  /*36d0*/  PLOP3.LUT P0, PT, PT, PT, UP1, 0x80, 0x8 ;  /* 0x000000000008781c */ /* 0x000fe20003f0f018 */
[----:B------:R-:W-:Y:S02]  /*36e0*/  UIADD3 UR40, UPT, UPT, UR28, 0x2, URZ ;  /* 0x000000021c287890 */ /* 0x000fe4000fffe0ff */
[----:B------:R-:W-:Y:S02]  /*36f0*/  USEL UR27, URZ, 0x1, UP2 ;  /* 0x00000001ff1b7887 */ /* 0x000fe40009000000 */
[----:B------:R-:W-:Y:S02]  /*3700*/  USEL UR14, UR14, URZ, UP2 ;  /* 0x000000ff0e0e7287 */ /* 0x000fe40009000000 */
[----:B------:R-:W-:Y:S02]  /*3710*/  UIADD3 UR36, UPT, UPT, UR28, 0x4, URZ ;  /* 0x000000041c247890 */ /* 0x000fe4000fffe0ff */
[----:B------:R-:W-:Y:S01]  /*3720*/  @UP1 ULEA UR26, UR14, UR5, 0x3 ;  /* 0x000000050e1a1291 */ /* 0x000fe2000f8e18ff */
[----:B------:R-:W-:Y:S01]  /*3730*/  LOP3.LUT R8, R8, UR27, RZ, 0x3c, !PT ;  /* 0x0000001b08087c12 */ /* 0x000fe2000f8e3cff */
[----:B------:R-:W-:Y:S02]  /*3740*/  UIADD3 UR32, UPT, UPT, UR28, 0x6, URZ ;  /* 0x000000061c207890 */ /* 0x000fe4000fffe0ff */
[----:B------:R-:W-:Y:S01]  /*3750*/  UIADD3 UR6, UPT, UPT, UR6, 0x40, URZ ;  /* 0x0000004006067890 */ /* 0x000fe2000fffe0ff */
[----:B-1----:R-:W-:Y:S01]  /*3760*/  @P0 SHF.L.U32 R0, R8, 0x1f, RZ ;  /* 0x0000001f08000819 */ /* 0x002fe200000006ff */
[----:B------:R-:W-:Y:S01]  /*3770*/  UIADD3 UR12, UPT, UPT, UR12, -0x1, URZ ;  /* 0xffffffff0c0c7890 */ /* 0x000fe2000fffe0ff */
[----:B------:R-:W-:Y:S02]  /*3780*/  UMOV UR29, 0x40004040 ;  /* 0x40004040001d7882 */ /* 0x000fe40000000000 */
[----:B------:R2:W3:Y:S01]  /*3790*/  @P0 SYNCS.PHASECHK.TRANS64.TRYWAIT P2, [UR26], R0 ;  /* 0x00000000ff0005a7 */ /* 0x0004e2000804111a */
[----:B------:R-:W-:Y:S01]  /*37a0*/  ULEA UR26, UR17, UR10, 0xa ;  /* 0x0000000a111a7291 */ /* 0x000fe2000f8e50ff */
[----:B------:R-:W-:Y:S01]  /*37b0*/  UMOV UR27, 0x20004020 ;  /* 0x20004020001b7882 */ /* 0x000fe20000000000 */
[----:B------:R-:W-:Y:S02]  /*37c0*/  UMOV UR41, 0x40004040 ;  /* 0x4000404000297882 */ /* 0x000fe40000000000 */
[----:B------:R-:W-:Y:S02]  /*37d0*/  UIADD3 UR38, UPT, UPT, UR26, 0x40, URZ ;  /* 0x000000401a267890 */ /* 0x000fe4000fffe0ff */
[----:B------:R-:W-:Y:S02]  /*37e0*/  UIADD3 UR34, UPT, UPT, UR26, 0x80, URZ ;  /* 0x000000801a227890 */ /* 0x000fe4000fffe0ff */
[----:B------:R-:W-:Y:S01]  /*37f0*/  UIADD3 UR30, UPT, UPT, UR26, 0xc0, URZ ;  /* 0x000000c01a1e7890 */ /* 0x000fe2000fffe0ff */
[----:B------:R2:W-:Y:S01]  /*3800*/  UTCHMMA gdesc[UR26], gdesc[UR28], tmem[UR8], tmem[UR24], idesc[UR25], UP4 ;  /* 0x00ff181c1a0075ea */ /* 0x0005e2000a000008 */
[----:B------:R-:W-:Y:S01]  /*3810*/  UPLOP3.LUT UP4, UPT, UPT, UPT, UPT, 0x80, 0x8 ;  /* 0x000000000008789c */ /* 0x000fe20003f8f070 */
[----:B------:R-:W-:Y:S01]  /*3820*/  UMOV UR39, 0x20004020 ;  /* 0x2000402000277882 */ /* 0x000fe20000000000 */
[----:B------:R-:W-:Y:S01]  /*3830*/  UMOV UR37, 0x40004040 ;  /* 0x4000404000257882 */ /* 0x000fe20000000000 */
[----:B------:R2:W-:Y:S01]  /*3840*/  UTCHMMA gdesc[UR38], gdesc[UR40], tmem[UR8], tmem[UR22], idesc[UR23], UPT ;  /* 0x00ff1628260075ea */ /* 0x0005e2000b800008 */
[----:B------:R-:W-:Y:S01]  /*3850*/  UMOV UR35, 0x20004020 ;  /* 0x2000402000237882 */ /* 0x000fe20000000000 */
[----:B------:R-:W-:Y:S01]  /*3860*/  UMOV UR33, 0x40004040 ;  /* 0x4000404000217882 */ /* 0x000fe20000000000 */
[----:B------:R-:W-:Y:S01]  /*3870*/  UMOV UR31, 0x20004020 ;  /* 0x20004020001f7882 */ /* 0x000fe20000000000 */
[----:B------:R2:W-:Y:S01]  /*3880*/  UTCHMMA gdesc[UR34], gdesc[UR36], tmem[UR8], tmem[UR20], idesc[UR21], UPT ;  /* 0x00ff1424220075ea */ /* 0x0005e2000b800008 */
[----:B------:R2:W-:Y:S01]  /*3890*/  UTCHMMA gdesc[UR30], gdesc[UR32], tmem[UR8], tmem[UR18], idesc[UR19], UPT ;  /* 0x00ff12201e0075ea */ /* 0x0005e2000b800008 */
[----:B------:R2:W-:Y:S01]  /*38a0*/  UTCBAR [UR6], URZ ;  /* 0x000000ff060073e9 */ /* 0x0005e200080000ff */
[----:B------:R-:W-:Y:S01]  /*38b0*/  UMOV UR17, UR14 ;  /* 0x0000000e00117c82 */ /* 0x000fe20008000000 */
[----:B------:R-:W-:Y:S05]  /*38c0*/  BRA.U UP0, `(.L_x_62) ;  /* 0xfffffffd00507547 */ /* 0x000fea000b83ffff */
.L_x_59:
[----:B------:R-:W-:Y:S01]  /*38d0*/  UIADD3 UR15, UPT, UPT, UR15, 0x1, URZ ;  /* 0x000000010f0f7890 */ /* 0x000fe2000fffe0ff */
[C---:B------:R-:W-:Y:S01]  /*38e0*/  ISETP.NE.AND P0, PT, R10.reuse, 0x2, PT ;  /* 0x000000020a00780c */ /* 0x040fe20003f05270 */
[----:B------:R-:W-:Y:S02]  /*38f0*/  UIADD3 UR7, UPT, UPT, UR7, 0xf0, URZ ;  /* 0x000000f007077890 */ /* 0x000fe4000fffe0ff */
[----:B------:R-:W-:Y:S01]  /*3900*/  UISETP.NE.AND UP0, UPT, UR15, 0x4, UPT ;  /* 0x000000040f00788c */ /* 0x000fe2000bf05270 */
[----:B-12---:R-:W-:Y:S02]  /*3910*/  SEL R0, RZ, 0x1, P0 ;  /* 0x00000001ff007807 */ /* 0x006fe40000000000 */
[----:B------:R-:W-:Y:S01]  /*3920*/  SEL R10, R10, RZ, P0 ;  /* 0x000000ff0a0a7207 */ /* 0x000fe20000000000 */
[----:B------:R-:W-:Y:S01]  /*3930*/  USEL UR6, URZ, 0x1, UP0 ;  /* 0x00000001ff067887 */ /* 0x000fe20008000000 */
[----:B------:R-:W-:Y:S01]  /*3940*/  LOP3.LUT R9, R9, R0, RZ, 0x3c, !PT ;  /* 0x0000000009097212 */ /* 0x000fe200078e3cff */
[----:B------:R-:W-:Y:S01]  /*3950*/  USEL UR15, UR15, URZ, UP0 ;  /* 0x000000ff0f0f7287 */ /* 0x000fe20008000000 */
[----:B------:R1:W-:Y:S03]  /*3960*/  UTCBAR [UR7], URZ ;  /* 0x000000ff070073e9 */ /* 0x0003e600080000ff */
[----:B------:R-:W-:Y:S01]  /*3970*/  LOP3.LUT R11, R11, UR6, RZ, 0x3c, !PT ;  /* 0x000000060b0b7c12 */ /* 0x000fe2000f8e3cff */
[----:B------:R-:W-:Y:S07]  /*3980*/  @P1 BRA `(.L_x_63) ;  /* 0xfffffff800a01947 */ /* 0x000fee000383ffff */
[----:B------:R-:W2:Y:S01]  /*3990*/  S2UR UR4, SR_CgaCtaId ;  /* 0x00000000000479c3 */ /* 0x000ea20000008800 */
[----:B------:R-:W-:Y:S01]  /*39a0*/  ELECT P0, URZ, PT ;  /* 0x0000000000ff782f */ /* 0x000fe20003800000 */
[----:B------:R-:W-:Y:S01]  /*39b0*/  IMAD.MOV.U32 R0, RZ, RZ, 0x1 ;  /* 0x00000001ff007424 */ /* 0x000fe200078e00ff */
[----:B------:R-:W-:Y:S01]  /*39c0*/  UIADD3 UR5, UPT, UPT, UR5, 0x110, URZ ;  /* 0x0000011005057890 */ /* 0x000fe2000fffe0ff */
[----:B------:R-:W-:Y:S01]  /*39d0*/  SHF.L.U32 R3, R11, 0x1f, RZ ;  /* 0x0000001f0b037819 */ /* 0x000fe200000006ff */
[----:B------:R-:W-:-:S03]  /*39e0*/  UMOV UR6, 0x40 ;  /* 0x0000004000067882 */ /* 0x000fc60000000000 */
[----:B------:R-:W-:Y:S01]  /*39f0*/  UVIRTCOUNT.DEALLOC.SMPOOL 0x80 ;  /* 0x000000800000784c */ /* 0x000fe20000000000 */
[----:B--2---:R-:W-:Y:S02]  /*3a00*/  ULEA UR4, UR4, UR6, 0x18 ;  /* 0x0000000604047291 */ /* 0x004fe4000f8ec0ff */
[----:B------:R-:W-:-:S07]  /*3a10*/  ULEA UR6, UR15, UR5, 0x3 ;  /* 0x000000050f067291 */ /* 0x000fce000f8e18ff */
[----:B------:R2:W-:Y:S02]  /*3a20*/  @P0 STS.U8 [UR4+0x1c], R0 ;  /* 0x00001c00ff000988 */ /* 0x0005e40008000004 */
[----:B------:R-:W4:Y:S02]  /*3a30*/  SYNCS.PHASECHK.TRANS64.TRYWAIT P0, [UR6], R3 ;  /* 0x00000003ff0075a7 */ /* 0x000f240008001106 */
[----:B--2-4-:R-:W-:Y:S05]  /*3a40*/  @!P0 BRA `(.L_x_64) ;  /* 0x0000005000808947 */ /* 0x014fea0003800000 */
.L_x_163:
[----:B-1----:R-:W-:-:S04]  /*3a50*/  UIADD3 UR7, UPT, UPT, UR15, 0x1, URZ ;  /* 0x000000010f077890 */ /* 0x002fc8000fffe0ff */
[----:B------:R-:W-:-:S04]  /*3a60*/  UISETP.NE.AND UP0, UPT, UR7, 0x4, UPT ;  /* 0x000000040700788c */ /* 0x000fc8000bf05270 */
[----:B------:R-:W-:Y:S02]  /*3a70*/  USEL UR8, URZ, 0x1, UP0 ;  /* 0x00000001ff087887 */ /* 0x000fe40008000000 */
[----:B------:R-:W-:-:S04]  /*3a80*/  USEL UR7, UR7, URZ, UP0 ;  /* 0x000000ff07077287 */ /* 0x000fc80008000000 */
[----:B------:R-:W-:Y:S01]  /*3a90*/  ULEA UR6, UR7, UR5, 0x3 ;  /* 0x0000000507067291 */ /* 0x000fe2000f8e18ff */
[----:B------:R-:W-:-:S04]  /*3aa0*/  LOP3.LUT R2, R11, UR8, RZ, 0x3c, !PT ;  /* 0x000000080b027c12 */ /* 0x000fc8000f8e3cff */
[----:B--2---:R-:W-:-:S04]  /*3ab0*/  SHF.L.U32 R3, R2, 0x1f, RZ ;  /* 0x0000001f02037819 */ /* 0x004fc800000006ff */
[----:B------:R-:W1:Y:S02]  /*3ac0*/  SYNCS.PHASECHK.TRANS64.TRYWAIT P0, [UR6], R3 ;  /* 0x00000003ff0075a7 */ /* 0x000e640008001106 */
[----:B-1----:R-:W-:Y:S05]  /*3ad0*/  @!P0 BRA `(.L_x_65) ;  /* 0x0000005000748947 */ /* 0x002fea0003800000 */
.L_x_165:
        /* <DEDUP_REMOVED lines=9> */
.L_x_167:
[----:B------:R-:W-:-:S04]  /*3b70*/  UIADD3 UR7, UPT, UPT, UR7, 0x1, URZ ;  /* 0x0000000107077890 */ /* 0x000fc8000fffe0ff */
[----:B------:R-:W-:-:S04]  /*3b80*/  UISETP.NE.AND UP0, UPT, UR7, 0x4, UPT ;  /* 0x000000040700788c */ /* 0x000fc8000bf05270 */
[----:B------:R-:W-:Y:S02]  /*3b90*/  USEL UR6, URZ, 0x1, UP0 ;  /* 0x00000001ff067887 */ /* 0x000fe40008000000 */
[----:B------:R-:W-:-:S04]  /*3ba0*/  USEL UR7, UR7, URZ, UP0 ;  /* 0x000000ff07077287 */ /* 0x000fc80008000000 */
[----:B------:R-:W-:Y:S01]  /*3bb0*/  ULEA UR7, UR7, UR5, 0x3 ;  /* 0x0000000507077291 */ /* 0x000fe2000f8e18ff */
[----:B-1----:R-:W-:-:S04]  /*3bc0*/  LOP3.LUT R3, R2, UR6, RZ, 0x3c, !PT ;  /* 0x0000000602037c12 */ /* 0x002fc8000f8e3cff */
[----:B------:R-:W-:-:S04]  /*3bd0*/  SHF.L.U32 R3, R3, 0x1f, RZ ;  /* 0x0000001f03037819 */ /* 0x000fc800000006ff */
[----:B------:R-:W1:Y:S02]  /*3be0*/  SYNCS.PHASECHK.TRANS64.TRYWAIT P0, [UR7], R3 ;  /* 0x00000003ff0075a7 */ /* 0x000e640008001107 */
[----:B-1----:R-:W-:Y:S05]  /*3bf0*/  @!P0 BRA `(.L_x_67) ;  /* 0x00000050005c8947 */ /* 0x002fea0003800000 */
.L_x_169:
[----:B------:R-:W-:Y:S01]  /*3c00*/  NOP ;  /* 0x0000000000007918 */ /* 0x000fe20000000000 */
[----:B-1----:R-:W1:Y:S01]  /*3c10*/  LDS R0, [UR4+0x14] ;  /* 0x00001404ff007984 */ /* 0x002e620008000800 */
[----:B------:R-:W-:Y:S01]  /*3c20*/  ULOP3.LUT UR6, UR16, 0xffff, URZ, 0xc0, !UPT ;  /* 0x0000ffff10067892 */ /* 0x000fe2000f8ec0ff */
[----:B------:R-:W-:Y:S01]  /*3c30*/  UMOV UR8, 0xffff ;  /* 0x0000ffff00087882 */ /* 0x000fe20000000000 */
[----:B------:R-:W-:Y:S02]  /*3c40*/  UMOV UR5, 0x1 ;  /* 0x0000000100057882 */ /* 0x000fe40000000000 */
[----:B------:R-:W-:-:S04]  /*3c50*/  USHF.R.U32.HI UR6, URZ, 0x5, UR6 ;  /* 0x00000005ff067899 */ /* 0x000fc80008011606 */
[----:B------:R-:W-:Y:S02]  /*3c60*/  USHF.L.U32 UR8, UR8, UR6, URZ ;  /* 0x0000000608087299 */ /* 0x000fe400080006ff */
[----:B------:R-:W-:-:S04]  /*3c70*/  USHF.L.U32 UR5, UR5, UR6, URZ ;  /* 0x0000000605057299 */ /* 0x000fc800080006ff */
[----:B-1----:R-:W-:-:S04]  /*3c80*/  LOP3.LUT R0, R0, UR8, RZ, 0xc0, !PT ;  /* 0x0000000800007c12 */ /* 0x002fc8000f8ec0ff */
[----:B------:R-:W-:-:S13]  /*3c90*/  ISETP.NE.AND P0, PT, R0, UR8, PT ;  /* 0x0000000800007c0c */ /* 0x000fda000bf05270 */
[----:B------:R-:W-:Y:S05]  /*3ca0*/  @P0 BRA `(.L_x_68) ;  /* 0x0000000000580947 */ /* 0x000fea0003800000 */
[----:B------:R-:W1:Y:S02]  /*3cb0*/  LDS R0, [UR4+0x18] ;  /* 0x00001804ff007984 */ /* 0x000e640008000800 */
[----:B-1----:R-:W-:-:S04]  /*3cc0*/  LOP3.LUT R0, R0, UR5, RZ, 0xc0, !PT ;  /* 0x0000000500007c12 */ /* 0x002fc8000f8ec0ff */
[----:B------:R-:W-:-:S13]  /*3cd0*/  ISETP.NE.AND P0, PT, R0, UR5, PT ;  /* 0x0000000500007c0c */ /* 0x000fda000bf05270 */
[----:B------:R-:W-:Y:S05]  /*3ce0*/  @P0 BRA `(.L_x_69) ;  /* 0x00000000003c0947 */ /* 0x000fea0003800000 */
[----:B------:R-:W1:Y:S01]  /*3cf0*/  S2R R2, SR_LANEID ;  /* 0x0000000000027919 */ /* 0x000e620000000000 */
[----:B------:R-:W-:Y:S01]  /*3d00*/  ULOP3.LUT UR8, URZ, UR8, URZ, 0x33, !UPT ;  /* 0x00000008ff087292 */ /* 0x000fe2000f8e33ff */
[----:B------:R-:W-:Y:S01]  /*3d10*/  LOP3.LUT R4, RZ, UR5, RZ, 0x33, !PT ;  /* 0x00000005ff047c12 */ /* 0x000fe2000f8e33ff */
[----:B------:R-:W-:Y:S02]  /*3d20*/  VOTEU.ANY UR7, UPT, PT ;  /* 0x0000000000077886 */ /* 0x000fe400038e0100 */
[----:B------:R-:W-:Y:S01]  /*3d30*/  UFLO.U32 UR7, UR7 ;  /* 0x00000007000772bd */ /* 0x000fe200080e0000 */
[----:B------:R-:W2:Y:S01]  /*3d40*/  REDUX UR5, R4 ;  /* 0x00000000040573c4 */ /* 0x000ea20000000000 */
[----:B------:R-:W-:-:S06]  /*3d50*/  IMAD.U32 R0, RZ, RZ, UR8 ;  /* 0x00000008ff007e24 */ /* 0x000fcc000f8e00ff */
[----:B------:R4:W-:Y:S01]  /*3d60*/  UTCATOMSWS.AND URZ, UR8 ;  /* 0x0000000800ff79e3 */ /* 0x0009e20008000000 */
[----:B------:R-:W3:Y:S01]  /*3d70*/  REDUX UR6, R0 ;  /* 0x00000000000673c4 */ /* 0x000ee20000000000 */
[----:B-1----:R-:W-:Y:S01]  /*3d80*/  ISETP.EQ.U32.AND P0, PT, R2, UR7, PT ;  /* 0x0000000702007c0c */ /* 0x002fe2000bf02070 */
[----:B--2---:R-:W-:Y:S01]  /*3d90*/  IMAD.U32 R2, RZ, RZ, UR5 ;  /* 0x00000005ff027e24 */ /* 0x004fe2000f8e00ff */
[----:B---3--:R-:W-:-:S11]  /*3da0*/  MOV R3, UR6 ;  /* 0x0000000600037c02 */ /* 0x008fd60008000f00 */
[----:B------:R4:W-:Y:S04]  /*3db0*/  @P0 ATOMS.AND RZ, [UR4+0x14], R3 ;  /* 0x00001403ffff098c */ /* 0x0009e8000a800004 */
[----:B------:R4:W-:Y:S01]  /*3dc0*/  @P0 ATOMS.AND RZ, [UR4+0x18], R2 ;  /* 0x00001802ffff098c */ /* 0x0009e2000a800004 */
[----:B------:R-:W-:Y:S05]  /*3dd0*/  BRA `(.L_x_70) ;  /* 0x0000000000147947 */ /* 0x000fea0003800000 */
.L_x_69:
[----:B------:R-:W-:Y:S02]  /*3de0*/  MOV R2, 0x3e00 ;  /* 0x00003e0000027802 */ /* 0x000fe40000000f00 */
[----:B---3-5:R-:W-:Y:S05]  /*3df0*/  CALL.REL.NOINC `($__internal_0_$__cuda_sm10x_tcgen05_guardrail_trap_col_being_dealloced_not_returned_by_alloc) ;  /* 0x0000005400447944 */ /* 0x028fea0003c00000 */
[----:B------:R-:W-:Y:S05]  /*3e00*/  BRA `(.L_x_70) ;  /* 0x0000000000087947 */ /* 0x000fea0003800000 */
.L_x_68:
[----:B------:R-:W-:Y:S02]  /*3e10*/  MOV R2, 0x3e30 ;  /* 0x00003e3000027802 */ /* 0x000fe40000000f00 */
[----:B---3-5:R-:W-:Y:S05]  /*3e20*/  CALL.REL.NOINC `($__internal_2_$__cuda_sm10x_tcgen05_guardrail_trap_unallocated_columns_being_dealloced) ;  /* 0x0000005400507944 */ /* 0x028fea0003c00000 */
.L_x_70:
[----:B------:R-:W-:Y:S01]  /*3e30*/  NOP ;  /* 0x0000000000007918 */ /* 0x000fe20000000000 */
[----:B----4-:R-:W-:Y:S05]  /*3e40*/  EXIT ;  /* 0x000000000000794d */ /* 0x010fea0003800000 */
.L_x_52:
[----:B------:R-:W-:-:S09]  /*3e50*/  UISETP.NE.OR UP2, UPT, UR8, 0x3, !UP2 ;  /* 0x000000030800788c */ /* 0x000fd2000d745670 */
[----:B------:R-:W-:Y:S05]  /*3e60*/  BRA.U UP2, `(.L_x_71) ;  /* 0x0000001102187547 */ /* 0x000fea000b800000 */
[----:B------:R-:W1:Y:S01]  /*3e70*/  LDC R0, c[0x0][0xb30] ;  /* 0x0002cc00ff007b82 */ /* 0x000e620000000800 */
[----:B------:R-:W2:Y:S01]  /*3e80*/  LDCU.64 UR8, c[0x0][0x888] ;  /* 0x00011100ff0877ac */ /* 0x000ea20008000a00 */
[----:B------:R-:W-:Y:S02]  /*3e90*/  HFMA2 R25, -RZ, RZ, 0, 0 ;  /* 0x00000000ff197431 */ /* 0x000fe400000001ff */
[----:B-----5:R-:W-:Y:S01]  /*3ea0*/  IMAD.MOV.U32 R32, RZ, RZ, 0x1 ;  /* 0x00000001ff207424 */ /* 0x020fe200078e00ff */
[----:B------:R-:W-:Y:S01]  /*3eb0*/  MOV R23, 0x2000 ;  /* 0x0000200000177802 */ /* 0x000fe20000000f00 */
[----:B------:R-:W4:Y:S01]  /*3ec0*/  LDCU.64 UR4, c[0x0][0x890] ;  /* 0x00011200ff0477ac */ /* 0x000f220008000a00 */
[----:B------:R-:W-:Y:S01]  /*3ed0*/  IMAD.MOV.U32 R27, RZ, RZ, RZ ;  /* 0x000000ffff1b7224 */ /* 0x000fe200078e00ff */
[----:B------:R-:W3:Y:S01]  /*3ee0*/  LDC R19, c[0x0][0x370] ;  /* 0x0000dc00ff137b82 */ /* 0x000ee20000000800 */
[----:B------:R-:W-:Y:S01]  /*3ef0*/  UMOV UR7, 0x400 ;  /* 0x0000040000077882 */ /* 0x000fe20000000000 */
[----:B------:R-:W-:-:S02]  /*3f00*/  UPLOP3.LUT UP1, UPT, UPT, UPT, UPT, 0x40, 0x4 ;  /* 0x000000000004789c */ /* 0x000fc40003f2e870 */
[----:B------:R-:W-:-:S04]  /*3f10*/  ULEA UR7, UR37, UR7, 0x18 ;  /* 0x0000000725077291 */ /* 0x000fc8000f8ec0ff */
[----:B------:R-:W3:Y:S01]  /*3f20*/  LDC R2, c[0x0][0xb0c] ;  /* 0x0002c300ff027b82 */ /* 0x000ee20000000800 */
[----:B------:R-:W-:Y:S02]  /*3f30*/  UIADD3 UR13, UPT, UPT, UR7, 0x98, URZ ;  /* 0x00000098070d7890 */ /* 0x000fe4000fffe0ff */
[----:B--2---:R-:W-:Y:S02]  /*3f40*/  UISETP.NE.U32.AND UP2, UPT, UR8, URZ, UPT ;  /* 0x000000ff0800728c */ /* 0x004fe4000bf45070 */
[----:B------:R-:W-:Y:S02]  /*3f50*/  UIADD3 UR33, UPT, UPT, UR7, 0x80, URZ ;  /* 0x0000008007217890 */ /* 0x000fe4000fffe0ff */
[----:B----4-:R-:W-:Y:S01]  /*3f60*/  UISETP.NE.U32.AND UP3, UPT, UR4, URZ, UPT ;  /* 0x000000ff0400728c */ /* 0x010fe2000bf65070 */
[----:B------:R-:W2:Y:S01]  /*3f70*/  LDC R18, c[0x0][0xb20] ;  /* 0x0002c800ff127b82 */ /* 0x000ea20000000800 */
[----:B-1----:R-:W-:Y:S01]  /*3f80*/  ISETP.NE.AND P1, PT, R0, 0x1, PT ;  /* 0x000000010000780c */ /* 0x002fe20003f25270 */
[----:B------:R-:W-:-:S02]  /*3f90*/  UISETP.NE.AND.EX UP2, UPT, UR9, URZ, UPT, UP2 ;  /* 0x000000ff0900728c */ /* 0x000fc4000bf45320 */
[----:B------:R-:W-:Y:S02]  /*3fa0*/  UIADD3 UR25, UPT, UPT, UR7, 0x88, URZ ;  /* 0x0000008807197890 */ /* 0x000fe4000fffe0ff */
[----:B------:R-:W-:Y:S02]  /*3fb0*/  UIADD3 UR17, UPT, UPT, UR7, 0x90, URZ ;  /* 0x0000009007117890 */ /* 0x000fe4000fffe0ff */
[----:B------:R-:W1:Y:S01]  /*3fc0*/  LDC.64 R36, c[0x0][0x348] ;  /* 0x0000d200ff247b82 */ /* 0x000e620000000a00 */
[----:B------:R-:W-:Y:S02]  /*3fd0*/  UPRMT UR13, UR37, 0x654, UR13 ;  /* 0x00000654250d7896 */ /* 0x000fe4000800000d */
[----:B------:R-:W-:-:S05]  /*3fe0*/  UISETP.NE.AND.EX UP3, UPT, UR5, URZ, UPT, UP3 ;  /* 0x000000ff0500728c */ /* 0x000fca000bf65330 */
[----:B------:R-:W4:Y:S08]  /*3ff0*/  LDC.64 R16, c[0x0][0xb10] ;  /* 0x0002c400ff107b82 */ /* 0x000f300000000a00 */
[----:B------:R-:W1:Y:S08]  /*4000*/  LDC.64 R6, c[0x0][0xb18] ;  /* 0x0002c600ff067b82 */ /* 0x000e700000000a00 */
[----:B------:R-:W1:Y:S08]  /*4010*/  LDC.64 R4, c[0x0][0xb28] ;  /* 0x0002ca00ff047b82 */ /* 0x000e700000000a00 */
[----:B--23--:R-:W1:Y:S02]  /*4020*/  LDC R22, c[0x0][0x374] ;  /* 0x0000dd00ff167b82 */ /* 0x00ce640000000800 */
.L_x_82:
[----:B------:R-:W-:Y:S02]  /*4030*/  LEA R0, R27, UR7, 0x3 ;  /* 0x000000071b007c11 */ /* 0x000fe4000f8e18ff */
[----:B------:R-:W-:Y:S02]  /*4040*/  SHF.L.U32 R3, R25, 0x1f, RZ ;  /* 0x0000001f19037819 */ /* 0x000fe400000006ff */
[----:B------:R-:W-:Y:S02]  /*4050*/  LEA R28, R27, UR7, 0x4 ;  /* 0x000000071b1c7c11 */ /* 0x000fe4000f8e20ff */
[----:B--2---:R-:W2:Y:S02]  /*4060*/  SYNCS.PHASECHK.TRANS64.TRYWAIT P0, [R0+URZ+0xd0], R3 ;  /* 0x0000d003000075a7 */ /* 0x004ea400080011ff */
[----:B--2---:R-:W-:Y:S05]  /*4070*/  @!P0 BRA `(.L_x_72) ;  /* 0x0000004c00548947 */ /* 0x004fea0003800000 */
.L_x_170:
[----:B------:R-:W-:Y:S01]  /*4080*/  ISETP.GE.AND P0, PT, R26, 0x1, PT ;  /* 0x000000011a00780c */ /* 0x000fe20003f06270 */
[----:B------:R-:W3:Y:S01]  /*4090*/  LDS.128 R28, [R28+0x160] ;  /* 0x000160001c1c7984 */ /* 0x000ee20000000c00 */
[----:B--2---:R-:W-:Y:S01]  /*40a0*/  VIADD R0, R0, 0xe0 ;  /* 0x000000e000007836 */ /* 0x004fe20000000000 */
[----:B------:R-:W-:Y:S01]  /*40b0*/  @!PT LDS RZ, [RZ] ;  /* 0x00000000fffff984 */ /* 0x000fe20000000800 */
[----:B------:R-:W-:Y:S01]  /*40c0*/  @!PT LDS RZ, [RZ] ;  /* 0x00000000fffff984 */ /* 0x000fe20000000800 */
[----:B------:R-:W-:Y:S01]  /*40d0*/  @!PT LDS RZ, [RZ] ;  /* 0x00000000fffff984 */ /* 0x000fe20000000800 */
[----:B------:R-:W-:Y:S01]  /*40e0*/  @!PT LDS RZ, [RZ] ;  /* 0x00000000fffff984 */ /* 0x000fe20000000800 */
[----:B------:R2:W-:Y:S06]  /*40f0*/  MEMBAR.ALL.CTA ;  /* 0x0000000000007992 */ /* 0x0005ec0000008000 */
[----:B--2---:R-:W2:Y:S01]  /*4100*/  FENCE.VIEW.ASYNC.S ;  /* 0x00000000000073c6 */ /* 0x004ea20000000000 */
[----:B------:R-:W-:Y:S04]  /*4110*/  PRMT R0, RZ, 0x654, R0 ;  /* 0x00000654ff007816 */ /* 0x000fe80000000000 */
[----:B--2---:R2:W-:Y:S01]  /*4120*/  SYNCS.ARRIVE.TRANS64.RED.A1T0 RZ, [R0+URZ], RZ ;  /* 0x000000ff00ff79a7 */ /* 0x0045e200081004ff */
[----:B---3--:R-:W-:Y:S11]  /*4130*/  LOP3.LUT P3, RZ, R30, 0x1, RZ, 0xc0, !PT ;  /* 0x000000011eff7812 */ /* 0x008ff6000786c0ff */
[----:B------:R-:W-:Y:S02]  /*4140*/  @!UPT UIADD3 URZ, UPT, UPT, URZ, URZ, URZ ;  /* 0x000000fffffff290 */ /* 0x000fe4000fffe0ff */
[----:B------:R-:W-:Y:S02]  /*4150*/  @P3 MOV R13, R28 ;  /* 0x0000001c000d3202 */ /* 0x000fe40000000f00 */
[----:B------:R-:W-:Y:S01]  /*4160*/  @P3 LOP3.LUT R8, R29, 0xffff, RZ, 0xc0, !PT ;  /* 0x0000ffff1d083812 */ /* 0x000fe200078ec0ff */
[----:B--2---:R-:W-:Y:S06]  /*4170*/  @!P0 BRA `(.L_x_73) ;  /* 0x0000000000a48947 */ /* 0x004fec0003800000 */
[----:B-1----:R-:W-:Y:S01]  /*4180*/  IMAD.HI.U32 R33, R22, R7, RZ ;  /* 0x0000000716217227 */ /* 0x002fe200078e00ff */
[----:B------:R-:W-:Y:S02]  /*4190*/  ISETP.NE.AND P0, PT, R6, 0x1, PT ;  /* 0x000000010600780c */ /* 0x000fe40003f05270 */
[----:B------:R-:W-:Y:S01]  /*41a0*/  ISETP.NE.AND P2, PT, R26, 0x1, PT ;  /* 0x000000011a00780c */ /* 0x000fe20003f45270 */
[----:B----4-:R-:W-:Y:S01]  /*41b0*/  IMAD.HI.U32 R34, R19, R16, RZ ;  /* 0x0000001013227227 */ /* 0x010fe200078e00ff */
[----:B------:R-:W-:Y:S02]  /*41c0*/  SHF.R.U32.HI R33, RZ, R18, R33 ;  /* 0x00000012ff217219 */ /* 0x000fe40000011621 */
[----:B------:R-:W-:Y:S01]  /*41d0*/  ISETP.NE.AND P4, PT, R2, 0x1, PT ;  /* 0x000000010200780c */ /* 0x000fe20003f85270 */
[----:B------:R-:W-:Y:S01]  /*41e0*/  IMAD.HI.U32 R38, R13, R16, RZ ;  /* 0x000000100d267227 */ /* 0x000fe200078e00ff */
[----:B------:R-:W-:Y:S02]  /*41f0*/  SHF.R.U32.HI R34, RZ, R17, R34 ;  /* 0x00000011ff227219 */ /* 0x000fe40000011622 */
[----:B------:R-:W-:Y:S01]  /*4200*/  SEL R3, R22, R33, !P0 ;  /* 0x0000002116037207 */ /* 0x000fe20004000000 */
[C---:B------:R-:W-:Y:S01]  /*4210*/  IMAD.HI.U32 R33, R8.reuse, R7, RZ ;  /* 0x0000000708217227 */ /* 0x040fe200078e00ff */
[----:B------:R-:W-:Y:S02]  /*4220*/  SEL R11, R19, R34, !P4 ;  /* 0x00000022130b7207 */ /* 0x000fe40006000000 */
[----:B------:R-:W-:Y:S01]  /*4230*/  SHF.R.U32.HI R38, RZ, R17, R38 ;  /* 0x00000011ff267219 */ /* 0x000fe20000011626 */
[----:B------:R-:W-:Y:S01]  /*4240*/  IMAD.HI.U32 R40, R3, R4, RZ ;  /* 0x0000000403287227 */ /* 0x000fe200078e00ff */
[----:B------:R-:W-:Y:S03]  /*4250*/  SHF.R.U32.HI R33, RZ, R18, R33 ;  /* 0x00000012ff217219 */ /* 0x000fe60000011621 */
[----:B------:R-:W-:Y:S01]  /*4260*/  IMAD.HI.U32 R34, R11, R4, RZ ;  /* 0x000000040b227227 */ /* 0x000fe200078e00ff */
[----:B------:R-:W-:Y:S02]  /*4270*/  @P2 SHF.R.U32.HI R3, RZ, R5, R40 ;  /* 0x00000005ff032219 */ /* 0x000fe40000011628 */
[----:B------:R-:W-:Y:S02]  /*4280*/  SEL R9, R8, R33, !P0 ;  /* 0x0000002108097207 */ /* 0x000fe40004000000 */
[----:B------:R-:W-:Y:S01]  /*4290*/  @P2 SHF.R.U32.HI R11, RZ, R5, R34 ;  /* 0x00000005ff0b2219 */ /* 0x000fe20000011622 */
[C---:B------:R-:W-:Y:S01]  /*42a0*/  IMAD R10, R26.reuse, R3, RZ ;  /* 0x000000031a0a7224 */ /* 0x040fe200078e02ff */
[----:B------:R-:W-:Y:S01]  /*42b0*/  SEL R3, R13, R38, !P4 ;  /* 0x000000260d037207 */ /* 0x000fe20006000000 */
[C---:B------:R-:W-:Y:S03]  /*42c0*/  IMAD.HI.U32 R14, R9.reuse, R4, RZ ;  /* 0x00000004090e7227 */ /* 0x040fe600078e00ff */
[----:B------:R-:W-:Y:S01]  /*42d0*/  ISETP.GE.AND P0, PT, R9, R10, PT ;  /* 0x0000000a0900720c */ /* 0x000fe20003f06270 */
[C---:B------:R-:W-:Y:S01]  /*42e0*/  IMAD R12, R26.reuse, R11, RZ ;  /* 0x0000000b1a0c7224 */ /* 0x040fe200078e02ff */
[-C--:B------:R-:W-:Y:S04]  /*42f0*/  SHF.R.U32.HI R14, RZ, R5.reuse, R14 ;  /* 0x00000005ff0e7219 */ /* 0x080fe8000001160e */
[----:B------:R-:W-:Y:S02]  /*4300*/  ISETP.GE.OR P0, PT, R3, R12, P0 ;  /* 0x0000000c0300720c */ /* 0x000fe40000706670 */
[----:B------:R-:W-:Y:S05]  /*4310*/  SEL R15, R9, R14, !P2 ;  /* 0x0000000e090f7207 */ /* 0x000fea0005000000 */
[----:B------:R-:W-:Y:S04]  /*4320*/  IMAD.MOV R14, RZ, RZ, -R15 ;  /* 0x000000ffff0e7224 */ /* 0x000fe800078e0a0f */
[----:B------:R-:W-:Y:S02]  /*4330*/  IMAD R14, R26, R14, R9 ;  /* 0x0000000e1a0e7224 */ /* 0x000fe400078e0209 */
[C---:B------:R-:W-:Y:S05]  /*4340*/  @!P0 IMAD.HI.U32 R10, R3.reuse, R4, RZ ;  /* 0x00000004030a8227 */ /* 0x040fea00078e00ff */
[----:B------:R-:W-:Y:S04]  /*4350*/  @!P0 SHF.R.U32.HI R10, RZ, R5, R10 ;  /* 0x00000005ff0a8219 */ /* 0x000fe8000001160a */
[----:B------:R-:W-:Y:S01]  /*4360*/  @!P0 SEL R0, R3, R10, !P2 ;  /* 0x0000000a03008207 */ /* 0x000fe20005000000 */
[----:B------:R-:W-:Y:S03]  /*4370*/  IMAD.MOV R10, RZ, RZ, -R3 ;  /* 0x000000ffff0a7224 */ /* 0x000fe600078e0a03 */
[----:B------:R-:W-:Y:S01]  /*4380*/  @!P0 IADD3 R15, PT, PT, R15, -R0, RZ ;  /* 0x800000000f0f8210 */ /* 0x000fe20007ffe0ff */
[----:B------:R-:W-:Y:S01]  /*4390*/  @!P0 IMAD R0, R11, R14, R0 ;  /* 0x0000000e0b008224 */ /* 0x000fe200078e0200 */
[----:B------:R-:W-:Y:S01]  /*43a0*/  IADD3 R11, PT, PT, -R9, RZ, RZ ;  /* 0x000000ff090b7210 */ /* 0x000fe20007ffe1ff */
[----:B------:R-:W-:Y:S02]  /*43b0*/  IMAD R13, R2, R10, R13 ;  /* 0x0000000a020d7224 */ /* 0x000fe400078e020d */
[----:B------:R-:W-:Y:S02]  /*43c0*/  @!P0 IMAD R9, R15, R26, R3 ;  /* 0x0000001a0f098224 */ /* 0x000fe400078e0203 */
[----:B------:R-:W-:Y:S02]  /*43d0*/  @!P0 IMAD.MOV.U32 R3, RZ, RZ, R0 ;  /* 0x000000ffff038224 */ /* 0x000fe400078e0000 */
[----:B------:R-:W-:Y:S02]  /*43e0*/  IMAD R8, R6, R11, R8 ;  /* 0x0000000b06087224 */ /* 0x000fe400078e0208 */
[----:B------:R-:W-:Y:S02]  /*43f0*/  IMAD R13, R3, R2, R13 ;  /* 0x00000002030d7224 */ /* 0x000fe400078e020d */
[----:B------:R-:W-:Y:S02]  /*4400*/  IMAD R8, R9, R6, R8 ;  /* 0x0000000609087224 */ /* 0x000fe400078e0208 */
.L_x_73:
[----:B------:R-:W-:Y:S05]  /*4410*/  BRA.U UP1, `(.L_x_74) ;  /* 0x0000000101107547 */ /* 0x000fea000b800000 */
[----:B------:R-:W-:Y:S04]  /*4420*/  MOV R0, UR6 ;  /* 0x0000000600007c02 */ /* 0x000fe80008000f00 */
[----:B------:R-:W-:Y:S04]  /*4430*/  SHF.L.U32 R3, R0, 0x1f, RZ ;  /* 0x0000001f00037819 */ /* 0x000fe800000006ff */
[----:B------:R-:W2:Y:S02]  /*4440*/  SYNCS.PHASECHK.TRANS64.TRYWAIT P0, [UR7+0xc8], R3 ;  /* 0x0000c803ff0075a7 */ /* 0x000ea40008001107 */
[----:B--2---:R-:W-:Y:S05]  /*4450*/  @!P0 BRA `(.L_x_75) ;  /* 0x0000004800708947 */ /* 0x004fea0003800000 */
.L_x_74:
[----:B------:R-:W-:Y:S02]  /*4460*/  R2UR UR35, R21 ;  /* 0x00000000152372ca */ /* 0x000fe400000e0000 */
[----:B------:R-:W-:Y:S02]  /*4470*/  R2UR UR34, R20 ;  /* 0x00000000142272ca */ /* 0x000fe400000e0000 */
[----:B------:R-:W-:Y:S02]  /*4480*/  ISETP.NE.U32.AND P2, PT, RZ, UR4, PT ;  /* 0x00000004ff007c0c */ /* 0x000fe4000bf45070 */
[----:B------:R-:W-:Y:S02]  /*4490*/  SHF.L.U32 R12, R32, 0x1f, RZ ;  /* 0x0000001f200c7819 */ /* 0x000fe400000006ff */
[----:B------:R-:W-:Y:S05]  /*44a0*/  ISETP.NE.AND.EX P2, PT, RZ, UR5, PT, P2 ;  /* 0x00000005ff007c0c */ /* 0x000fea000bf45320 */
[----:B------:R-:W-:Y:S02]  /*44b0*/  USHF.L.U32 UR35, UR35, 0x7, URZ ;  /* 0x0000000723237899 */ /* 0x000fe400080006ff */
[----:B------:R-:W-:Y:S01]  /*44c0*/  USHF.L.U32 UR34, UR34, 0x6, URZ ;  /* 0x0000000622227899 */ /* 0x000fe200080006ff */
[----:B------:R-:W-:Y:S11]  /*44d0*/  BRA.U !UP3, `(.L_x_76) ;  /* 0x000000010b347547 */ /* 0x000ff6000b800000 */
[----:B------:R-:W-:Y:S01]  /*44e0*/  UPLOP3.LUT UP0, UPT, UPT, UPT, UP2, 0x80, 0x8 ;  /* 0x000000000008789c */ /* 0x000fe20003f0f020 */
[----:B--2---:R-:W-:Y:S02]  /*44f0*/  HFMA2 R0, -RZ, RZ, 0, 5.9604644775390625e-08 ;  /* 0x00000001ff007431 */ /* 0x004fe400000001ff */
[----:B------:R-:W-:Y:S03]  /*4500*/  IMAD.MOV.U32 R67, RZ, RZ, 0x1 ;  /* 0x00000001ff437424 */ /* 0x000fe600078e00ff */
[----:B------:R-:W-:Y:S05]  /*4510*/  PLOP3.LUT P0, PT, PT, PT, UP0, 0x80, 0x8 ;  /* 0x000000000008781c */ /* 0x000fea0003f0f008 */
[----:B------:R-:W2:Y:S01]  /*4520*/  @UP0 LDCU.64 UR10, c[0x0][0x888] ;  /* 0x00011100ff0a07ac */ /* 0x000ea20008000a00 */
[----:B------:R-:W-:Y:S07]  /*4530*/  @UP0 UIMAD UR8, UR44, UR4, URZ ;  /* 0x000000042c0802a4 */ /* 0x000fee000f8e02ff */
[----:B------:R-:W-:Y:S01]  /*4540*/  @!P0 PRMT R67, R0, 0x7610, R67 ;  /* 0x0000761000438816 */ /* 0x000fe20000000043 */
[----:B--2---:R-:W-:Y:S03]  /*4550*/  @UP0 UIMAD.WIDE UR10, UR8, 0x4, UR10 ;  /* 0x00000004080a08a5 */ /* 0x004fe6000f8e020a */
[----:B------:R-:W2:Y:S03]  /*4560*/  @!UP0 LDCU UR8, c[0x0][0x880] ;  /* 0x00011000ff0887ac */ /* 0x000ea60008000800 */
[----:B------:R-:W-:Y:S01]  /*4570*/  IMAD.U32 R10, RZ, RZ, UR10 ;  /* 0x0000000aff0a7e24 */ /* 0x000fe2000f8e00ff */
[----:B------:R-:W-:Y:S05]  /*4580*/  MOV R11, UR11 ;  /* 0x0000000b000b7c02 */ /* 0x000fea0008000f00 */
[----:B------:R3:W5:Y:S02]  /*4590*/  @P0 LDG.E R35, desc[UR48][R10.64] ;  /* 0x000000300a230981 */ /* 0x000764000c1e1900 */
[----:B--23--:R-:W-:Y:S07]  /*45a0*/  @!P0 IMAD.U32 R35, RZ, RZ, UR8 ;  /* 0x00000008ff238e24 */ /* 0x00cfee000f8e00ff */
.L_x_76:
[----:B-----5:R-:W-:Y:S01]  /*45b0*/  @!P2 FSETP.EQ.AND P0, PT, R35, RZ, PT ;  /* 0x000000ff2300a20b */ /* 0x020fe20003f02000 */
[----:B------:R-:W-:Y:S01]  /*45c0*/  @!UPT UIADD3 URZ, UPT, UPT, URZ, URZ, URZ ;  /* 0x000000fffffff290 */ /* 0x000fe2000fffe0ff */
[----:B------:R-:W-:Y:S11]  /*45d0*/  @!P2 BRA `(.L_x_77) ;  /* 0x000000000014a947 */ /* 0x000ff60003800000 */
[----:B------:R-:W-:Y:S02]  /*45e0*/  LOP3.LUT P2, RZ, R67, 0xff, RZ, 0xc0, !PT ;  /* 0x000000ff43ff7812 */ /* 0x000fe4000784c0ff */
[----:B------:R-:W-:Y:S04]  /*45f0*/  PLOP3.LUT P0, PT, PT, PT, UP0, 0x80, 0x8 ;  /* 0x000000000008781c */ /* 0x000fe80003f0f008 */
[----:B------:R-:W-:Y:S07]  /*4600*/  PLOP3.LUT P0, PT, P0, PT, PT, 0x8, 0x80 ;  /* 0x000000000080781c */ /* 0x000fee000070e170 */
[----:B------:R-:W-:Y:S11]  /*4610*/  @P2 FSETP.EQ.AND P0, PT, R35, RZ, PT ;  /* 0x000000ff2300220b */ /* 0x000ff60003f02000 */
[----:B------:R-:W-:Y:S02]  /*4620*/  @!UPT UIADD3 URZ, UPT, UPT, URZ, URZ, URZ ;  /* 0x000000fffffff290 */ /* 0x000fe4000fffe0ff */
.L_x_77:
[----:B------:R-:W3:Y:S01]  /*4630*/  SYNCS.PHASECHK.TRANS64.TRYWAIT P2, [UR7+0xa0], R12 ;  /* 0x0000a00cff0075a7 */ /* 0x000ee20008041107 */
[----:B------:R-:W-:Y:S04]  /*4640*/  ELECT P4, URZ, PT ;  /* 0x0000000000ff782f */ /* 0x000fe80003880000 */
[----:B------:R-:W-:Y:S11]  /*4650*/  PLOP3.LUT P4, PT, P0, P4, PT, 0xf2, 0x2f ;  /* 0x00000000002f781c */ /* 0x000ff60000789e72 */
[----:B------:R-:W-:Y:S02]  /*4660*/  @!UPT UIADD3 URZ, UPT, UPT, URZ, URZ, URZ ;  /* 0x000000fffffff290 */ /* 0x000fe4000fffe0ff */
[----:B-1----:R-:W-:Y:S05]  /*4670*/  @!P4 IADD3 R9, P0, PT, R36, 0x580, RZ ;  /* 0x000005802409c810 */ /* 0x002fea0007f1e0ff */
[----:B--2---:R-:W-:Y:S01]  /*4680*/  @!P4 IMAD.X R0, RZ, RZ, R37, P0 ;  /* 0x000000ffff00c224 */ /* 0x004fe200000e0625 */
[----:B---3--:R-:W-:Y:S07]  /*4690*/  @!P2 BRA `(.L_x_78) ;  /* 0x0000004400f8a947 */ /* 0x008fee0003800000 */
.L_x_173:
[----:B------:R-:W-:Y:S01]  /*46a0*/  @!P4 R2UR UR8, R0 ;  /* 0x000000000008c2ca */ /* 0x000fe200000e0000 */
[----:B------:R-:W-:Y:S01]  /*46b0*/  VOTEU.ALL UP1, P4 ;  /* 0x0000000000ff7886 */ /* 0x000fe20002020000 */
[----:B------:R-:W-:Y:S01]  /*46c0*/  @!P4 R2UR UR9, R9 ;  /* 0x000000000909c2ca */ /* 0x000fe200000e0000 */
[----:B------:R-:W-:Y:S01]  /*46d0*/  @!P4 IMAD.MOV.U32 R0, RZ, RZ, 0x2000 ;  /* 0x00002000ff00c424 */ /* 0x000fe200078e00ff */
[----:B------:R-:W-:Y:S01]  /*46e0*/  UMOV UR10, 0x0 ;  /* 0x00000000000a7882 */ /* 0x000fe20000000000 */
[----:B------:R-:W-:Y:S01]  /*46f0*/  UMOV UR11, 0x10000000 ;  /* 0x10000000000b7882 */ /* 0x000fe20000000000 */
[----:B------:R-:W-:Y:S01]  /*4700*/  @!UP1 UIADD3 UR32, UPT, UPT, UR7, 0x200, URZ ;  /* 0x0000020007209890 */ /* 0x000fe2000fffe0ff */
[----:B------:R-:W-:Y:S01]  /*4710*/  @!P4 IADD3 R9, P0, PT, R36, 0x580, RZ ;  /* 0x000005802409c810 */ /* 0x000fe20007f1e0ff */
[----:B------:R-:W-:Y:S01]  /*4720*/  VOTEU.ALL UP1, P4 ;  /* 0x0000000000ff7886 */ /* 0x000fe20002020000 */
[----:B------:R-:W-:Y:S04]  /*4730*/  UMOV UR36, UR44 ;  /* 0x0000002c00247c82 */ /* 0x000fe80008000000 */
[----:B------:R-:W-:Y:S01]  /*4740*/  IMAD.U32 R11, RZ, RZ, UR8 ;  /* 0x00000008ff0b7e24 */ /* 0x000fe2000f8e00ff */
[----:B------:R-:W-:Y:S01]  /*4750*/  UPRMT UR8, UR37, 0x654, UR33 ;  /* 0x0000065425087896 */ /* 0x000fe20008000021 */
[----:B------:R-:W-:Y:S03]  /*4760*/  IMAD.U32 R10, RZ, RZ, UR9 ;  /* 0x00000009ff0a7e24 */ /* 0x000fe6000f8e00ff */
[----:B------:R-:W-:Y:S02]  /*4770*/  @!P4 R2UR UR15, R11 ;  /* 0x000000000b0fc2ca */ /* 0x000fe400000e0000 */
[----:B------:R-:W-:Y:S11]  /*4780*/  @!P4 R2UR UR14, R10 ;  /* 0x000000000a0ec2ca */ /* 0x000ff600000e0000 */
[----:B------:R-:W-:Y:S02]  /*4790*/  @!UPT UIADD3 URZ, UPT, UPT, URZ, URZ, URZ ;  /* 0x000000fffffff290 */ /* 0x000fe4000fffe0ff */
[----:B------:R2:W-:Y:S01]  /*47a0*/  @!UP1 UTMALDG.3D [UR32], [UR14], desc[UR10] ;  /* 0x00000a200e0095b4 */ /* 0x0005e20008011000 */
[----:B------:R3:W-:Y:S01]  /*47b0*/  @!P4 SYNCS.ARRIVE.TRANS64.RED.A0TR RZ, [UR7+0x80], R0 ;  /* 0x00008000ffffc9a7 */ /* 0x0007e20008300407 */
[----:B------:R-:W-:Y:S01]  /*47c0*/  SYNCS.ARRIVE.TRANS64.RED.A1T0 RZ, [UR8], RZ ;  /* 0x000000ffffff79a7 */ /* 0x000fe20008100408 */
[----:B---3--:R-:W-:Y:S01]  /*47d0*/  @!P4 IMAD.X R0, RZ, RZ, R37, P0 ;  /* 0x000000ffff00c224 */ /* 0x008fe200000e0625 */
[----:B------:R-:W3:Y:S02]  /*47e0*/  SYNCS.PHASECHK.TRANS64.TRYWAIT P2, [UR7+0xa8], R12 ;  /* 0x0000a80cff0075a7 */ /* 0x000ee40008041107 */
[----:B--23--:R-:W-:Y:S05]  /*47f0*/  @!P2 BRA `(.L_x_79) ;  /* 0x0000004400b8a947 */ /* 0x00cfea0003800000 */
.L_x_175:
        /* <DEDUP_REMOVED lines=8> */
[----:B------:R-:W-:Y:S01]  /*4880*/  @!UP1 UIADD3 UR24, UPT, UPT, UR7, 0x2200, URZ ;  /* 0x0000220007189890 */ /* 0x000fe2000fffe0ff */
[----:B------:R-:W-:Y:S01]  /*4890*/  VOTEU.ALL UP1, P4 ;  /* 0x0000000000ff7886 */ /* 0x000fe20002020000 */
[----:B------:R-:W-:Y:S01]  /*48a0*/  UMOV UR27, UR35 ;  /* 0x00000023001b7c82 */ /* 0x000fe20008000000 */
[----:B------:R-:W-:Y:S02]  /*48b0*/  UMOV UR28, UR44 ;  /* 0x0000002c001c7c82 */ /* 0x000fe40008000000 */
[----:B------:R-:W-:Y:S01]  /*48c0*/  IMAD.U32 R11, RZ, RZ, UR8 ;  /* 0x00000008ff0b7e24 */ /* 0x000fe2000f8e00ff */
[----:B------:R-:W-:Y:S01]  /*48d0*/  UPRMT UR8, UR37, 0x654, UR25 ;  /* 0x0000065425087896 */ /* 0x000fe20008000019 */
[----:B------:R-:W-:Y:S02]  /*48e0*/  IMAD.U32 R10, RZ, RZ, UR9 ;  /* 0x00000009ff0a7e24 */ /* 0x000fe4000f8e00ff */
[----:B------:R-:W-:Y:S01]  /*48f0*/  @!P4 IMAD.X R20, RZ, RZ, R37, P0 ;  /* 0x000000ffff14c224 */ /* 0x000fe200000e0625 */
[----:B------:R-:W-:Y:S02]  /*4900*/  @!P4 R2UR UR15, R11 ;  /* 0x000000000b0fc2ca */ /* 0x000fe400000e0000 */
[----:B------:R-:W-:Y:S11]  /*4910*/  @!P4 R2UR UR14, R10 ;  /* 0x000000000a0ec2ca */ /* 0x000ff600000e0000 */
[----:B------:R-:W-:Y:S02]  /*4920*/  @!UPT UIADD3 URZ, UPT, UPT, URZ, URZ, URZ ;  /* 0x000000fffffff290 */ /* 0x000fe4000fffe0ff */
[----:B------:R2:W-:Y:S01]  /*4930*/  @!UP1 UTMALDG.3D [UR24], [UR14], desc[UR10] ;  /* 0x00000a180e0095b4 */ /* 0x0005e20008011000 */
[----:B------:R2:W-:Y:S01]  /*4940*/  @!P4 SYNCS.ARRIVE.TRANS64.RED.A0TR RZ, [UR7+0x88], R0 ;  /* 0x00008800ffffc9a7 */ /* 0x0005e20008300407 */
[----:B------:R-:W-:Y:S01]  /*4950*/  SYNCS.ARRIVE.TRANS64.RED.A1T0 RZ, [UR8], RZ ;  /* 0x000000ffffff79a7 */ /* 0x000fe20008100408 */
[----:B------:R-:W3:Y:S02]  /*4960*/  SYNCS.PHASECHK.TRANS64.TRYWAIT P2, [UR7+0xb0], R12 ;  /* 0x0000b00cff0075a7 */ /* 0x000ee40008041107 */
[----:B--23--:R-:W-:Y:S05]  /*4970*/  @!P2 BRA `(.L_x_80) ;  /* 0x000000440070a947 */ /* 0x00cfea0003800000 */
.L_x_177:
[----:B------:R-:W2:Y:S01]  /*4980*/  LDC.64 R14, c[0x0][0xb10] ;  /* 0x0002c400ff0e7b82 */ /* 0x000ea20000000a00 */
[----:B------:R-:W-:Y:S01]  /*4990*/  @!P4 R2UR UR8, R20 ;  /* 0x000000001408c2ca */ /* 0x000fe200000e0000 */
[----:B------:R-:W-:Y:S01]  /*49a0*/  VOTEU.ALL UP1, P4 ;  /* 0x0000000000ff7886 */ /* 0x000fe20002020000 */
[----:B------:R-:W-:Y:S01]  /*49b0*/  @!P4 R2UR UR9, R21 ;  /* 0x000000001509c2ca */ /* 0x000fe200000e0000 */
[----:B------:R-:W-:Y:S01]  /*49c0*/  UMOV UR10, 0x0 ;  /* 0x00000000000a7882 */ /* 0x000fe20000000000 */
[----:B------:R-:W-:Y:S03]  /*49d0*/  UMOV UR11, 0x10000000 ;  /* 0x10000000000b7882 */ /* 0x000fe60000000000 */
[----:B------:R-:W3:Y:S01]  /*49e0*/  LDC.64 R10, c[0x0][0xb18] ;  /* 0x0002c600ff0a7b82 */ /* 0x000ee20000000a00 */
[----:B------:R-:W-:Y:S01]  /*49f0*/  @!UP1 UIADD3 UR18, UPT, UPT, UR34, 0x20, URZ ;  /* 0x0000002022129890 */ /* 0x000fe2000fffe0ff */
[----:B------:R-:W-:Y:S01]  /*4a00*/  @P3 SHF.R.U32.HI R24, RZ, 0x10, R29 ;  /* 0x00000010ff183819 */ /* 0x000fe2000001161d */
[----:B------:R-:W-:Y:S01]  /*4a10*/  @!UP1 UIADD3 UR16, UPT, UPT, UR7, 0x4200, URZ ;  /* 0x0000420007109890 */ /* 0x000fe2000fffe0ff */
[----:B------:R-:W-:Y:S01]  /*4a20*/  VIADD R27, R27, 0x1 ;  /* 0x000000011b1b7836 */ /* 0x000fe20000000000 */
[----:B------:R-:W-:Y:S03]  /*4a30*/  VOTEU.ALL UP1, P4 ;  /* 0x0000000000ff7886 */ /* 0x000fe60002020000 */
[----:B------:R-:W5:Y:S01]  /*4a40*/  @!P1 LDC R0, c[0x0][0xb20] ;  /* 0x0002c800ff009b82 */ /* 0x000f620000000800 */
[----:B------:R-:W-:Y:S01]  /*4a50*/  UMOV UR19, UR35 ;  /* 0x0000002300137c82 */ /* 0x000fe20008000000 */
[----:B------:R-:W-:Y:S01]  /*4a60*/  IMAD.U32 R21, RZ, RZ, UR8 ;  /* 0x00000008ff157e24 */ /* 0x000fe2000f8e00ff */
[----:B------:R-:W-:Y:S05]  /*4a70*/  UMOV UR20, UR44 ;  /* 0x0000002c00147c82 */ /* 0x000fea0008000000 */
[----:B-1----:R-:W1:Y:S01]  /*4a80*/  @!P1 LDC R3, c[0x0][0xb0c] ;  /* 0x0002c300ff039b82 */ /* 0x002e620000000800 */
[----:B------:R-:W-:Y:S01]  /*4a90*/  IMAD.U32 R20, RZ, RZ, UR9 ;  /* 0x00000009ff147e24 */ /* 0x000fe2000f8e00ff */
[----:B------:R-:W-:Y:S01]  /*4aa0*/  UPRMT UR8, UR37, 0x654, UR17 ;  /* 0x0000065425087896 */ /* 0x000fe20008000011 */
[----:B------:R-:W-:Y:S03]  /*4ab0*/  @!P4 R2UR UR15, R21 ;  /* 0x00000000150fc2ca */ /* 0x000fe600000e0000 */
[----:B------:R-:W-:Y:S01]  /*4ac0*/  @!P4 R2UR UR14, R20 ;  /* 0x00000000140ec2ca */ /* 0x000fe200000e0000 */
[----:B------:R-:W-:Y:S11]  /*4ad0*/  @!P4 IMAD.MOV.U32 R20, RZ, RZ, 0x2000 ;  /* 0x00002000ff14c424 */ /* 0x000ff600078e00ff */
[----:B------:R-:W-:Y:S01]  /*4ae0*/  @!UPT UIADD3 URZ, UPT, UPT, URZ, URZ, URZ ;  /* 0x000000fffffff290 */ /* 0x000fe2000fffe0ff */
[----:B------:R1:W-:Y:S01]  /*4af0*/  @!UP1 UTMALDG.3D [UR16], [UR14], desc[UR10] ;  /* 0x00000a100e0095b4 */ /* 0x0003e20008011000 */
[----:B------:R1:W-:Y:S02]  /*4b00*/  @!P4 SYNCS.ARRIVE.TRANS64.RED.A0TR RZ, [UR7+0x90], R20 ;  /* 0x00009014ffffc9a7 */ /* 0x0003e40008300407 */
[----:B-1----:R-:W-:Y:S01]  /*4b10*/  @!P1 ISETP.NE.AND P2, PT, R3, 0x1, PT ;  /* 0x000000010300980c */ /* 0x002fe20003f45270 */
[C---:B--2---:R-:W-:Y:S01]  /*4b20*/  @!P1 IMAD.HI.U32 R14, R13.reuse, R14, RZ ;  /* 0x0000000e0d0e9227 */ /* 0x044fe200078e00ff */
[----:B---3--:R-:W-:Y:S03]  /*4b30*/  @!P1 ISETP.NE.AND P0, PT, R10, 0x1, PT ;  /* 0x000000010a00980c */ /* 0x008fe60003f05270 */
[C---:B------:R-:W-:Y:S01]  /*4b40*/  @!P1 IMAD.HI.U32 R11, R8.reuse, R11, RZ ;  /* 0x0000000b080b9227 */ /* 0x040fe200078e00ff */
[----:B------:R-:W-:Y:S04]  /*4b50*/  @!P1 SHF.R.U32.HI R14, RZ, R15, R14 ;  /* 0x0000000fff0e9219 */ /* 0x000fe8000001160e */
[----:B-----5:R-:W-:Y:S01]  /*4b60*/  @!P1 SHF.R.U32.HI R9, RZ, R0, R11 ;  /* 0x00000000ff099219 */ /* 0x020fe2000001160b */
[----:B------:R-:W-:Y:S01]  /*4b70*/  SYNCS.ARRIVE.TRANS64.RED.A1T0 RZ, [UR8], RZ ;  /* 0x000000ffffff79a7 */ /* 0x000fe20008100408 */
[----:B------:R-:W-:Y:S02]  /*4b80*/  @!P1 SEL R14, R13, R14, !P2 ;  /* 0x0000000e0d0e9207 */ /* 0x000fe40005000000 */
[----:B------:R-:W-:Y:S01]  /*4b90*/  @!P1 SEL R9, R8, R9, !P0 ;  /* 0x0000000908099207 */ /* 0x000fe20004000000 */
[----:B------:R-:W1:Y:S04]  /*4ba0*/  SYNCS.PHASECHK.TRANS64.TRYWAIT P5, [UR7+0xb8], R12 ;  /* 0x0000b80cff0075a7 */ /* 0x000e6800080a1107 */
[----:B------:R-:W-:Y:S02]  /*4bb0*/  @!P1 IMAD.IADD R0, R9, 0x1, -R14 ;  /* 0x0000000109009824 */ /* 0x000fe400078e0a0e */
[----:B------:R-:W-:Y:S02]  /*4bc0*/  @!P1 IMAD.IADD R9, R14, 0x1, -R9 ;  /* 0x000000010e099824 */ /* 0x000fe400078e0a09 */
[----:B------:R-:W-:Y:S02]  /*4bd0*/  @!P1 IMAD R13, R0, R3, R13 ;  /* 0x00000003000d9224 */ /* 0x000fe400078e020d */
[----:B------:R-:W-:Y:S01]  /*4be0*/  @!P1 IMAD R8, R9, R10, R8 ;  /* 0x0000000a09089224 */ /* 0x000fe200078e0208 */
[----:B-1----:R-:W-:Y:S06]  /*4bf0*/  @!P5 BRA `(.L_x_81) ;  /* 0x0000004000e8d947 */ /* 0x002fec0003800000 */
.L_x_179:
[----:B-1----:R-:W-:Y:S01]  /*4c00*/  @!P4 IADD3 R3, P0, PT, R36, 0x580, RZ ;  /* 0x000005802403c810 */ /* 0x002fe20007f1e0ff */
[----:B------:R-:W-:Y:S01]  /*4c10*/  VOTEU.ALL UP1, P4 ;  /* 0x0000000000ff7886 */ /* 0x000fe20002020000 */
[----:B------:R-:W-:Y:S01]  /*4c20*/  UMOV UR18, 0x0 ;  /* 0x0000000000127882 */ /* 0x000fe20000000000 */
[----:B------:R-:W-:Y:S01]  /*4c30*/  UMOV UR19, 0x10000000 ;  /* 0x1000000000137882 */ /* 0x000fe20000000000 */
[----:B------:R-:W-:Y:S01]  /*4c40*/  @!P4 R2UR UR9, R3 ;  /* 0x000000000309c2ca */ /* 0x000fe200000e0000 */
[----:B------:R-:W-:Y:S01]  /*4c50*/  @!P4 IMAD.X R0, RZ, RZ, R37, P0 ;  /* 0x000000ffff00c224 */ /* 0x000fe200000e0625 */
[----:B------:R-:W-:Y:S01]  /*4c60*/  @!UP1 UIADD3 UR10, UPT, UPT, UR34, 0x30, URZ ;  /* 0x00000030220a9890 */ /* 0x000fe2000fffe0ff */
[----:B------:R-:W-:Y:S01]  /*4c70*/  ISETP.NE.AND P0, PT, R27, 0x2, PT ;  /* 0x000000021b00780c */ /* 0x000fe20003f05270 */
[----:B------:R-:W-:Y:S01]  /*4c80*/  UMOV UR11, UR35 ;  /* 0x00000023000b7c82 */ /* 0x000fe20008000000 */
[----:B------:R-:W-:Y:S01]  /*4c90*/  UMOV UR12, UR44 ;  /* 0x0000002c000c7c82 */ /* 0x000fe20008000000 */
[----:B------:R-:W-:Y:S01]  /*4ca0*/  @!P4 R2UR UR8, R0 ;  /* 0x000000000008c2ca */ /* 0x000fe200000e0000 */
[----:B------:R-:W-:Y:S01]  /*4cb0*/  IMAD.IADD R20, R8, 0x1, R66 ;  /* 0x0000000108147824 */ /* 0x000fe200078e0242 */
[----:B------:R-:W-:Y:S01]  /*4cc0*/  @P3 R2UR UR44, R24 ;  /* 0x00000000182c32ca */ /* 0x000fe200000e0000 */
[----:B------:R-:W-:Y:S01]  /*4cd0*/  IMAD.IADD R21, R13, 0x1, R68 ;  /* 0x000000010d157824 */ /* 0x000fe200078e0244 */
[----:B------:R-:W-:Y:S02]  /*4ce0*/  SEL R0, RZ, 0x1, P0 ;  /* 0x00000001ff007807 */ /* 0x000fe40000000000 */
[----:B------:R-:W-:Y:S01]  /*4cf0*/  LOP3.LUT R32, R32, 0x1, RZ, 0x3c, !PT ;  /* 0x0000000120207812 */ /* 0x000fe200078e3cff */
[----:B------:R-:W-:Y:S01]  /*4d00*/  IMAD.U32 R10, RZ, RZ, UR9 ;  /* 0x00000009ff0a7e24 */ /* 0x000fe2000f8e00ff */
[----:B------:R-:W-:Y:S01]  /*4d10*/  @!UP1 UIADD3 UR9, UPT, UPT, UR7, 0x98, URZ ;  /* 0x0000009807099890 */ /* 0x000fe2000fffe0ff */
[----:B------:R-:W-:Y:S02]  /*4d20*/  LOP3.LUT R25, R25, R0, RZ, 0x3c, !PT ;  /* 0x0000000019197212 */ /* 0x000fe400078e3cff */
[----:B------:R-:W-:Y:S02]  /*4d30*/  SEL R27, R27, RZ, P0 ;  /* 0x000000ff1b1b7207 */ /* 0x000fe40000000000 */
[----:B------:R-:W-:Y:S01]  /*4d40*/  IMAD.U32 R11, RZ, RZ, UR8 ;  /* 0x00000008ff0b7e24 */ /* 0x000fe2000f8e00ff */
[----:B------:R-:W-:Y:S01]  /*4d50*/  @!P4 R2UR UR14, R10 ;  /* 0x000000000a0ec2ca */ /* 0x000fe200000e0000 */
[----:B------:R-:W-:Y:S01]  /*4d60*/  @!UP1 UIADD3 UR8, UPT, UPT, UR7, 0x6200, URZ ;  /* 0x0000620007089890 */ /* 0x000fe2000fffe0ff */
[----:B------:R-:W-:Y:S02]  /*4d70*/  VOTEU.ALL UP1, P4 ;  /* 0x0000000000ff7886 */ /* 0x000fe40002020000 */
[----:B------:R-:W-:Y:S11]  /*4d80*/  @!P4 R2UR UR15, R11 ;  /* 0x000000000b0fc2ca */ /* 0x000ff600000e0000 */
[----:B------:R-:W-:Y:S02]  /*4d90*/  @!UPT UIADD3 URZ, UPT, UPT, URZ, URZ, URZ ;  /* 0x000000fffffff290 */ /* 0x000fe4000fffe0ff */
[----:B------:R2:W-:Y:S01]  /*4da0*/  @!UP1 UTMALDG.3D [UR8], [UR14], desc[UR18] ;  /* 0x000012080e0095b4 */ /* 0x0005e20008011000 */
[----:B------:R2:W-:Y:S01]  /*4db0*/  @!P4 SYNCS.ARRIVE.TRANS64.RED.A0TR RZ, [UR7+0x98], R23 ;  /* 0x00009817ffffc9a7 */ /* 0x0005e20008300407 */
[----:B------:R-:W-:Y:S01]  /*4dc0*/  UPLOP3.LUT UP1, UPT, UPT, UPT, UPT, 0x80, 0x8 ;  /* 0x000000000008789c */ /* 0x000fe20003f2f070 */
[----:B------:R-:W-:Y:S01]  /*4dd0*/  SYNCS.ARRIVE.TRANS64.RED.A1T0 RZ, [UR13], RZ ;  /* 0x000000ffffff79a7 */ /* 0x000fe2000810040d */
[----:B------:R-:W-:Y:S09]  /*4de0*/  @P3 BRA `(.L_x_82) ;  /* 0xfffffff000903947 */ /* 0x000ff2000383ffff */
[----:B------:R-:W-:-:S04]  /*4df0*/  SHF.L.U32 R3, R32, 0x1f, RZ ;  /* 0x0000001f20037819 */ /* 0x000fc800000006ff */
[----:B------:R-:W1:Y:S02]  /*4e00*/  SYNCS.PHASECHK.TRANS64.TRYWAIT P0, [UR7+0xa0], R3 ;  /* 0x0000a003ff0075a7 */ /* 0x000e640008001107 */
[----:B-1----:R-:W-:Y:S05]  /*4e10*/  @!P0 BRA `(.L_x_83) ;  /* 0x0000004000788947 */ /* 0x002fea0003800000 */
.L_x_181:
[----:B------:R-:W3:Y:S02]  /*4e20*/  SYNCS.PHASECHK.TRANS64.TRYWAIT P0, [UR7+0xa8], R3 ;  /* 0x0000a803ff0075a7 */ /* 0x000ee40008001107 */
[----:B---3--:R-:W-:Y:S05]  /*4e30*/  @!P0 BRA `(.L_x_84) ;  /* 0x0000004000888947 */ /* 0x008fea0003800000 */
.L_x_183:
[----:B------:R-:W3:Y:S02]  /*4e40*/  SYNCS.PHASECHK.TRANS64.TRYWAIT P0, [UR7+0xb0], R3 ;  /* 0x0000b003ff0075a7 */ /* 0x000ee40008001107 */
[----:B---3--:R-:W-:Y:S05]  /*4e50*/  @!P0 BRA `(.L_x_85) ;  /* 0x0000004000988947 */ /* 0x008fea0003800000 */
.L_x_185:
[----:B-1----:R-:W-:-:S07]  /*4e60*/  MOV R0, UR7 ;  /* 0x0000000700007c02 */ /* 0x002fce0008000f00 */
.L_x_86:
[----:B-1----:R-:W-:-:S04]  /*4e70*/  SHF.L.U32 R3, R32, 0x1f, RZ ;  /* 0x0000001f20037819 */ /* 0x002fc800000006ff */
[----:B------:R1:W3:Y:S03]  /*4e80*/  SYNCS.PHASECHK.TRANS64.TRYWAIT P0, [R0+URZ+0xb8], R3 ;  /* 0x0000b803000075a7 */ /* 0x0002e600080011ff */
[----:B---3--:R-:W-:Y:S05]  /*4e90*/  @!P0 NANOSLEEP.SYNCS 0x989680 ;  /* 0x009896800000895d */ /* 0x008fea0003900000 */
[----:B------:R-:W3:Y:S02]  /*4ea0*/  @!P0 SYNCS.PHASECHK.TRANS64 P0, [R0+URZ+0xb8], R3 ;  /* 0x0000b803000085a7 */ /* 0x000ee400080010ff */
[----:B--23--:R-:W-:Y:S05]  /*4eb0*/  @P0 EXIT ;  /* 0x000000000000094d */ /* 0x00cfea0003800000 */
[----:B------:R-:W-:Y:S05]  /*4ec0*/  BRA `(.L_x_86) ;  /* 0xfffffffc00e87947 */ /* 0x000fea000383ffff */
.L_x_71:
[----:B------:R-:W-:-:S06]  /*4ed0*/  UISETP.GE.AND UP1, UPT, UR8, 0x4, UPT ;  /* 0x000000040800788c */ /* 0x000fcc000bf26270 */
[----:B------:R-:W-:-:S13]  /*4ee0*/  PLOP3.LUT P0, PT, PT, PT, UP1, 0x80, 0x8 ;  /* 0x000000000008781c */ /* 0x000fda0003f0f018 */
[----:B------:R-:W-:Y:S05]  /*4ef0*/  @!P0 EXIT ;  /* 0x000000000000894d */ /* 0x000fea0003800000 */
[----:B------:R-:W-:Y:S01]  /*4f00*/  BAR.SYNC.DEFER_BLOCKING 0x6, 0xa0 ;  /* 0x0182800000007b1d */ /* 0x000fe20000010000 */
[C---:B------:R-:W-:Y:S01]  /*4f10*/  IMAD.SHL.U32 R3, R81.reuse, 0x10, RZ ;  /* 0x0000001051037824 */ /* 0x040fe200078e00ff */
[C---:B------:R-:W-:Y:S01]  /*4f20*/  SHF.L.U32 R33, R81.reuse, 0x10, RZ ;  /* 0x0000001051217819 */ /* 0x040fe200000006ff */
[C---:B------:R-:W-:Y:S01]  /*4f30*/  IMAD.SHL.U32 R80, R81.reuse, 0x2, RZ ;  /* 0x0000000251507824 */ /* 0x040fe200078e00ff */
[----:B------:R-:W-:Y:S01]  /*4f40*/  LOP3.LUT R82, R81, 0x60, RZ, 0xc0, !PT ;  /* 0x0000006051527812 */ /* 0x000fe200078ec0ff */
[----:B------:R-:W-:Y:S01]  /*4f50*/  HFMA2 R77, -RZ, RZ, 0, 5.9604644775390625e-08 ;  /* 0x00000001ff4d7431 */ /* 0x000fe200000001ff */
[----:B------:R-:W-:Y:S02]  /*4f60*/  UMOV UR36, 0x400 ;  /* 0x0000040000247882 */ /* 0x000fe40000000000 */
[----:B------:R-:W1:Y:S01]  /*4f70*/  LDC R71, c[0x0][0x370] ;  /* 0x0000dc00ff477b82 */ /* 0x000e620000000800 */
[----:B------:R-:W-:Y:S01]  /*4f80*/  ULEA UR36, UR37, UR36, 0x18 ;  /* 0x0000002425247291 */ /* 0x000fe2000f8ec0ff */
[----:B------:R-:W-:Y:S01]  /*4f90*/  LOP3.LUT R5, R3, 0x60, RZ, 0xc0, !PT ;  /* 0x0000006003057812 */ /* 0x000fe200078ec0ff */
[----:B------:R-:W-:Y:S01]  /*4fa0*/  HFMA2 R75, -RZ, RZ, 0, 0 ;  /* 0x00000000ff4b7431 */ /* 0x000fe200000001ff */
[----:B------:R-:W-:Y:S01]  /*4fb0*/  LOP3.LUT R79, R81, 0x2, RZ, 0xc0, !PT ;  /* 0x00000002514f7812 */ /* 0x000fe200078ec0ff */
[----:B------:R-:W-:Y:S01]  /*4fc0*/  UIADD3 UR4, UPT, UPT, UR36, 0x200, URZ ;  /* 0x0000020024047890 */ /* 0x000fe2000fffe0ff */
[----:B------:R-:W-:Y:S01]  /*4fd0*/  LOP3.LUT R80, R5, 0xc, R80, 0xf8, !PT ;  /* 0x0000000c05507812 */ /* 0x000fe200078ef850 */
[----:B------:R-:W-:Y:S01]  /*4fe0*/  IMAD.MOV.U32 R30, RZ, RZ, RZ ;  /* 0x000000ffff1e7224 */ /* 0x000fe200078e00ff */
[----:B------:R-:W2:Y:S01]  /*4ff0*/  LDC R28, c[0x0][0xb0c] ;  /* 0x0002c300ff1c7b82 */ /* 0x000ea20000000800 */
[----:B------:R-:W-:Y:S01]  /*5000*/  LOP3.LUT R33, R33, 0x600000, RZ, 0xc0, !PT ;  /* 0x0060000021217812 */ /* 0x000fe200078ec0ff */
[----:B------:R-:W-:Y:S01]  /*5010*/  IMAD.MOV.U32 R85, RZ, RZ, RZ ;  /* 0x000000ffff557224 */ /* 0x000fe200078e00ff */
[----:B------:R-:W-:Y:S01]  /*5020*/  LOP3.LUT R80, R80, 0x790, R3, 0xf8, !PT ;  /* 0x0000079050507812 */ /* 0x000fe200078ef803 */
[----:B------:R-:W-:Y:S01]  /*5030*/  IMAD.U32 R73, RZ, RZ, UR4 ;  /* 0x00000004ff497e24 */ /* 0x000fe2000f8e00ff */
[----:B------:R-:W-:Y:S01]  /*5040*/  LOP3.LUT R81, R81, 0x4, RZ, 0xc0, !PT ;  /* 0x0000000451517812 */ /* 0x000fe200078ec0ff */
[----:B------:R-:W4:Y:S01]  /*5050*/  LDCU.64 UR52, c[0x0][0x348] ;  /* 0x00006900ff3477ac */ /* 0x000f220008000a00 */
[----:B------:R-:W-:Y:S01]  /*5060*/  MOV R76, RZ ;  /* 0x000000ff004c7202 */ /* 0x000fe20000000f00 */
[----:B------:R-:W1:Y:S01]  /*5070*/  LDC R69, c[0x0][0xb20] ;  /* 0x0002c800ff457b82 */ /* 0x000e620000000800 */
[----:B------:R-:W3:Y:S01]  /*5080*/  LDS R0, [UR36+0x180] ;  /* 0x00018024ff007984 */ /* 0x000ee20008000800 */
[----:B------:R-:W-:Y:S01]  /*5090*/  IMAD R80, R80, 0x4, R73 ;  /* 0x0000000450507824 */ /* 0x000fe200078e0249 */
[----:B------:R-:W1:Y:S03]  /*50a0*/  LDCU.64 UR38, c[0x0][0x888] ;  /* 0x00011100ff2677ac */ /* 0x000e660008000a00 */
[--C-:B------:R-:W-:Y:S01]  /*50b0*/  IMAD R79, R79, -0x10, R80.reuse ;  /* 0xfffffff04f4f7824 */ /* 0x100fe200078e0250 */
[----:B------:R-:W1:Y:S01]  /*50c0*/  LDCU.64 UR46, c[0x0][0x890] ;  /* 0x00011200ff2e77ac */ /* 0x000e620008000a00 */
[----:B------:R-:W1:Y:S01]  /*50d0*/  LDC R27, c[0x0][0xb30] ;  /* 0x0002cc00ff1b7b82 */ /* 0x000e620000000800 */
[----:B------:R-:W-:Y:S01]  /*50e0*/  IMAD R78, R81, -0x10, R80 ;  /* 0xfffffff0514e7824 */ /* 0x000fe200078e0250 */
[----:B------:R-:W-:Y:S01]  /*50f0*/  UMOV UR45, URZ ;  /* 0x000000ff002d7c82 */ /* 0x000fe20008000000 */
[----:B------:R-:W-:-:S05]  /*5100*/  UMOV UR51, URZ ;  /* 0x000000ff00337c82 */ /* 0x000fca0008000000 */
[----:B------:R-:W1:Y:S08]  /*5110*/  LDC.64 R64, c[0x0][0xb10] ;  /* 0x0002c400ff407b82 */ /* 0x000e700000000a00 */
[----:B------:R-:W1:Y:S08]  /*5120*/  LDC.64 R24, c[0x0][0xb18] ;  /* 0x0002c600ff187b82 */ /* 0x000e700000000a00 */
[----:B------:R-:W1:Y:S08]  /*5130*/  LDC.64 R22, c[0x0][0xb28] ;  /* 0x0002ca00ff167b82 */ /* 0x000e700000000a00 */
[----:B------:R-:W1:Y:S01]  /*5140*/  LDC.64 R62, c[0x0][0x8b0] ;  /* 0x00022c00ff3e7b82 */ /* 0x000e620000000a00 */
[----:B---3--:R-:W-:-:S07]  /*5150*/  IMAD.IADD R33, R0, 0x1, R33 ;  /* 0x0000000100217824 */ /* 0x008fce00078e0221 */
[----:B------:R-:W3:Y:S08]  /*5160*/  LDC.64 R60, c[0x0][0x8a8] ;  /* 0x00022a00ff3c7b82 */ /* 0x000ef00000000a00 */
[----:B--2-4-:R-:W1:Y:S02]  /*5170*/  LDC R70, c[0x0][0x374] ;  /* 0x0000dd00ff467b82 */ /* 0x014e640000000800 */
.L_x_130:
[----:B------:R-:W-:Y:S02]  /*5180*/  LEA R0, R85, UR36, 0x3 ;  /* 0x0000002455007c11 */ /* 0x000fe4000f8e18ff */
[----:B------:R-:W-:Y:S02]  /*5190*/  SHF.L.U32 R3, R75, 0x1f, RZ ;  /* 0x0000001f4b037819 */ /* 0x000fe400000006ff */
[----:B-1----:R-:W-:Y:S02]  /*51a0*/  LEA R16, R85, UR36, 0x4 ;  /* 0x0000002455107c11 */ /* 0x002fe4000f8e20ff */
[----:B------:R-:W2:Y:S02]  /*51b0*/  SYNCS.PHASECHK.TRANS64.TRYWAIT P0, [R0+URZ+0xd0], R3 ;  /* 0x0000d003000075a7 */ /* 0x000ea400080011ff */
[----:B--23--:R-:W-:Y:S05]  /*51c0*/  @!P0 BRA `(.L_x_87) ;  /* 0x0000003c00d48947 */ /* 0x00cfea0003800000 */
.L_x_186:
[----:B------:R-:W4:Y:S01]  /*51d0*/  LDC.64 R12, c[0x0][0xb10] ;  /* 0x0002c400ff0c7b82 */ /* 0x000f220000000a00 */
[----:B------:R-:W3:Y:S01]  /*51e0*/  LDS.128 R16, [R16+0x160] ;  /* 0x0001600010107984 */ /* 0x000ee20000000c00 */
[----:B-1----:R-:W-:Y:S01]  /*51f0*/  ISETP.NE.AND P1, PT, R27, 0x1, PT ;  /* 0x000000011b00780c */ /* 0x002fe20003f25270 */
[----:B--2---:R-:W-:Y:S01]  /*5200*/  VIADD R0, R0, 0xe0 ;  /* 0x000000e000007836 */ /* 0x004fe20000000000 */
[----:B------:R-:W-:Y:S04]  /*5210*/  ISETP.GE.AND P0, PT, R26, 0x1, PT ;  /* 0x000000011a00780c */ /* 0x000fe80003f06270 */
[----:B------:R-:W1:Y:S01]  /*5220*/  LDC.64 R10, c[0x0][0xb18] ;  /* 0x0002c600ff0a7b82 */ /* 0x000e620000000a00 */
[----:B------:R-:W-:Y:S01]  /*5230*/  PRMT R0, RZ, 0x654, R0 ;  /* 0x00000654ff007816 */ /* 0x000fe20000000000 */
[----:B------:R-:W-:Y:S01]  /*5240*/  @!PT LDS RZ, [RZ] ;  /* 0x00000000fffff984 */ /* 0x000fe20000000800 */
[----:B------:R-:W-:Y:S01]  /*5250*/  @!PT LDS RZ, [RZ] ;  /* 0x00000000fffff984 */ /* 0x000fe20000000800 */
[----:B------:R-:W-:Y:S01]  /*5260*/  @!PT LDS RZ, [RZ] ;  /* 0x00000000fffff984 */ /* 0x000fe20000000800 */
[----:B------:R-:W-:Y:S01]  /*5270*/  @!PT LDS RZ, [RZ] ;  /* 0x00000000fffff984 */ /* 0x000fe20000000800 */
[----:B------:R2:W-:Y:S06]  /*5280*/  MEMBAR.ALL.CTA ;  /* 0x0000000000007992 */ /* 0x0005ec0000008000 */
[----:B--2---:R-:W2:Y:S01]  /*5290*/  FENCE.VIEW.ASYNC.S ;  /* 0x00000000000073c6 */ /* 0x004ea20000000000 */
[----:B------:R-:W1:Y:S08]  /*52a0*/  @!P1 LDC R14, c[0x0][0xb20] ;  /* 0x0002c800ff0e9b82 */ /* 0x000e700000000800 */
[----:B------:R-:W1:Y:S01]  /*52b0*/  @!P1 LDC R9, c[0x0][0xb0c] ;  /* 0x0002c300ff099b82 */ /* 0x000e620000000800 */
[----:B--2---:R2:W-:Y:S01]  /*52c0*/  SYNCS.ARRIVE.TRANS64.RED.A1T0 RZ, [R0+URZ], RZ ;  /* 0x000000ff00ff79a7 */ /* 0x0045e200081004ff */
[----:B---3--:R-:W-:Y:S04]  /*52d0*/  LOP3.LUT P4, RZ, R18, 0x1, RZ, 0xc0, !PT ;  /* 0x0000000112ff7812 */ /* 0x008fe8000788c0ff */
[----:B------:R-:W-:Y:S09]  /*52e0*/  P2R R83, PR, RZ, 0x10 ;  /* 0x00000010ff537803 */ /* 0x000ff20000000000 */
[----:B------:R-:W-:Y:S02]  /*52f0*/  @P4 MOV R31, R16 ;  /* 0x00000010001f4202 */ /* 0x000fe40000000f00 */
[----:B------:R-:W-:Y:S01]  /*5300*/  @P4 LOP3.LUT R29, R17, 0xffff, RZ, 0xc0, !PT ;  /* 0x0000ffff111d4812 */ /* 0x000fe200078ec0ff */
[----:B--2-4-:R-:W-:Y:S06]  /*5310*/  @!P0 BRA `(.L_x_88) ;  /* 0x0000000000a48947 */ /* 0x014fec0003800000 */
[----:B------:R-:W-:Y:S01]  /*5320*/  IMAD.HI.U32 R36, R70, R25, RZ ;  /* 0x0000001946247227 */ /* 0x000fe200078e00ff */
[----:B------:R-:W-:Y:S02]  /*5330*/  ISETP.NE.AND P0, PT, R24, 0x1, PT ;  /* 0x000000011800780c */ /* 0x000fe40003f05270 */
[----:B------:R-:W-:Y:S01]  /*5340*/  ISETP.NE.AND P2, PT, R26, 0x1, PT ;  /* 0x000000011a00780c */ /* 0x000fe20003f45270 */
[-C--:B------:R-:W-:Y:S01]  /*5350*/  IMAD.HI.U32 R34, R71, R64.reuse, RZ ;  /* 0x0000004047227227 */ /* 0x080fe200078e00ff */
[----:B------:R-:W-:Y:S02]  /*5360*/  SHF.R.U32.HI R37, RZ, R69, R36 ;  /* 0x00000045ff257219 */ /* 0x000fe40000011624 */
[----:B------:R-:W-:Y:S01]  /*5370*/  ISETP.NE.AND P3, PT, R28, 0x1, PT ;  /* 0x000000011c00780c */ /* 0x000fe20003f65270 */
[----:B------:R-:W-:Y:S01]  /*5380*/  IMAD.HI.U32 R40, R29, R25, RZ ;  /* 0x000000191d287227 */ /* 0x000fe200078e00ff */
[----:B------:R-:W-:Y:S02]  /*5390*/  SHF.R.U32.HI R34, RZ, R65, R34 ;  /* 0x00000041ff227219 */ /* 0x000fe40000011622 */
[----:B------:R-:W-:Y:S01]  /*53a0*/  SEL R3, R70, R37, !P0 ;  /* 0x0000002546037207 */ /* 0x000fe20004000000 */
[----:B------:R-:W-:Y:S01]  /*53b0*/  IMAD.HI.U32 R38, R31, R64, RZ ;  /* 0x000000401f267227 */ /* 0x000fe200078e00ff */
[----:B------:R-:W-:Y:S03]  /*53c0*/  SEL R7, R71, R34, !P3 ;  /* 0x0000002247077207 */ /* 0x000fe60005800000 */
[-C--:B------:R-:W-:Y:S01]  /*53d0*/  IMAD.HI.U32 R34, R3, R22.reuse, RZ ;  /* 0x0000001603227227 */ /* 0x080fe200078e00ff */
[----:B------:R-:W-:Y:S03]  /*53e0*/  SHF.R.U32.HI R38, RZ, R65, R38 ;  /* 0x00000041ff267219 */ /* 0x000fe60000011626 */
[----:B------:R-:W-:Y:S01]  /*53f0*/  IMAD.HI.U32 R36, R7, R22, RZ ;  /* 0x0000001607247227 */ /* 0x000fe200078e00ff */
[----:B------:R-:W-:Y:S02]  /*5400*/  @P2 SHF.R.U32.HI R3, RZ, R23, R34 ;  /* 0x00000017ff032219 */ /* 0x000fe40000011622 */
[----:B------:R-:W-:Y:S02]  /*5410*/  SHF.R.U32.HI R34, RZ, R69, R40 ;  /* 0x00000045ff227219 */ /* 0x000fe40000011628 */
[----:B------:R-:W-:Y:S01]  /*5420*/  @P2 SHF.R.U32.HI R7, RZ, R23, R36 ;  /* 0x00000017ff072219 */ /* 0x000fe20000011624 */
[C---:B------:R-:W-:Y:S01]  /*5430*/  IMAD R2, R26.reuse, R3, RZ ;  /* 0x000000031a027224 */ /* 0x040fe200078e02ff */
[----:B------:R-:W-:Y:S02]  /*5440*/  SEL R5, R29, R34, !P0 ;  /* 0x000000221d057207 */ /* 0x000fe40004000000 */
[----:B------:R-:W-:Y:S01]  /*5450*/  SEL R3, R31, R38, !P3 ;  /* 0x000000261f037207 */ /* 0x000fe20005800000 */
[----:B------:R-:W-:Y:S01]  /*5460*/  IMAD R4, R26, R7, RZ ;  /* 0x000000071a047224 */ /* 0x000fe200078e02ff */
[C---:B------:R-:W-:Y:S01]  /*5470*/  ISETP.GE.AND P0, PT, R5.reuse, R2, PT ;  /* 0x000000020500720c */ /* 0x040fe20003f06270 */
[----:B------:R-:W-:Y:S03]  /*5480*/  IMAD.HI.U32 R6, R5, R22, RZ ;  /* 0x0000001605067227 */ /* 0x000fe600078e00ff */
[----:B------:R-:W-:Y:S01]  /*5490*/  ISETP.GE.OR P0, PT, R3, R4, P0 ;  /* 0x000000040300720c */ /* 0x000fe20000706670 */
[----:B------:R-:W-:Y:S01]  /*54a0*/  IMAD.MOV R4, RZ, RZ, -R3 ;  /* 0x000000ffff047224 */ /* 0x000fe200078e0a03 */
[-C--:B------:R-:W-:Y:S03]  /*54b0*/  SHF.R.U32.HI R6, RZ, R23.reuse, R6 ;  /* 0x00000017ff067219 */ /* 0x080fe60000011606 */
[----:B------:R-:W-:Y:S01]  /*54c0*/  IMAD R31, R28, R4, R31 ;  /* 0x000000041c1f7224 */ /* 0x000fe200078e021f */
[----:B------:R-:W-:Y:S05]  /*54d0*/  SEL R15, R5, R6, !P2 ;  /* 0x00000006050f7207 */ /* 0x000fea0005000000 */
[----:B------:R-:W-:Y:S02]  /*54e0*/  IMAD.MOV R6, RZ, RZ, -R15 ;  /* 0x000000ffff067224 */ /* 0x000fe400078e0a0f */
[C---:B------:R-:W-:Y:S04]  /*54f0*/  @!P0 IMAD.HI.U32 R2, R3.reuse, R22, RZ ;  /* 0x0000001603028227 */ /* 0x040fe800078e00ff */
[----:B------:R-:W-:Y:S01]  /*5500*/  IMAD R6, R26, R6, R5 ;  /* 0x000000061a067224 */ /* 0x000fe200078e0205 */
[----:B------:R-:W-:Y:S04]  /*5510*/  @!P0 SHF.R.U32.HI R2, RZ, R23, R2 ;  /* 0x00000017ff028219 */ /* 0x000fe80000011602 */
[----:B------:R-:W-:Y:S02]  /*5520*/  @!P0 SEL R0, R3, R2, !P2 ;  /* 0x0000000203008207 */ /* 0x000fe40005000000 */
[----:B------:R-:W-:Y:S02]  /*5530*/  IADD3 R2, PT, PT, -R5, RZ, RZ ;  /* 0x000000ff05027210 */ /* 0x000fe40007ffe1ff */
[----:B------:R-:W-:Y:S01]  /*5540*/  @!P0 IADD3 R8, PT, PT, R15, -R0, RZ ;  /* 0x800000000f088210 */ /* 0x000fe20007ffe0ff */
[----:B------:R-:W-:Y:S02]  /*5550*/  @!P0 IMAD R0, R7, R6, R0 ;  /* 0x0000000607008224 */ /* 0x000fe400078e0200 */
[----:B------:R-:W-:Y:S02]  /*5560*/  IMAD R29, R24, R2, R29 ;  /* 0x00000002181d7224 */ /* 0x000fe400078e021d */
[----:B------:R-:W-:Y:S02]  /*5570*/  @!P0 IMAD R5, R8, R26, R3 ;  /* 0x0000001a08058224 */ /* 0x000fe400078e0203 */
[----:B------:R-:W-:Y:S04]  /*5580*/  @!P0 IMAD.MOV.U32 R3, RZ, RZ, R0 ;  /* 0x000000ffff038224 */ /* 0x000fe800078e0000 */
[----:B------:R-:W-:Y:S02]  /*5590*/  IMAD R31, R3, R28, R31 ;  /* 0x0000001c031f7224 */ /* 0x000fe400078e021f */
[----:B------:R-:W-:Y:S07]  /*55a0*/  IMAD R29, R5, R24, R29 ;  /* 0x00000018051d7224 */ /* 0x000fee00078e021d */
.L_x_88:
[----:B-1----:R-:W-:Y:S01]  /*55b0*/  @!P1 ISETP.NE.AND P0, PT, R10, 0x1, PT ;  /* 0x000000010a00980c */ /* 0x002fe20003f05270 */
[----:B------:R-:W-:Y:S01]  /*55c0*/  @!P1 IMAD.HI.U32 R3, R29, R11, RZ ;  /* 0x0000000b1d039227 */ /* 0x000fe200078e00ff */
[----:B------:R-:W-:Y:S01]  /*55d0*/  R2UR UR42, R21 ;  /* 0x00000000152a72ca */ /* 0x000fe200000e0000 */
[----:B------:R-:W-:Y:S01]  /*55e0*/  BSSY.RECONVERGENT B6, `(.L_x_89) ;  /* 0x0000031000067945 */ /* 0x000fe20003800200 */
[----:B------:R-:W-:Y:S01]  /*55f0*/  R2UR UR41, R20 ;  /* 0x00000000142972ca */ /* 0x000fe200000e0000 */
[----:B------:R-:W-:Y:S01]  /*5600*/  @!P1 IMAD.HI.U32 R0, R31, R12, RZ ;  /* 0x0000000c1f009227 */ /* 0x000fe200078e00ff */
[----:B------:R-:W-:Y:S02]  /*5610*/  @!P1 SHF.R.U32.HI R2, RZ, R14, R3 ;  /* 0x0000000eff029219 */ /* 0x000fe40000011603 */
[----:B------:R-:W-:Y:S01]  /*5620*/  @!P1 ISETP.NE.AND P2, PT, R9, 0x1, PT ;  /* 0x000000010900980c */ /* 0x000fe20003f45270 */
[----:B------:R-:W-:Y:S01]  /*5630*/  VIADD R85, R85, 0x1 ;  /* 0x0000000155557836 */ /* 0x000fe20000000000 */
[----:B------:R-:W-:Y:S02]  /*5640*/  @!P1 SEL R2, R29, R2, !P0 ;  /* 0x000000021d029207 */ /* 0x000fe40004000000 */
[----:B------:R-:W-:Y:S02]  /*5650*/  @!P1 SHF.R.U32.HI R0, RZ, R13, R0 ;  /* 0x0000000dff009219 */ /* 0x000fe40000011600 */
[----:B------:R-:W-:Y:S01]  /*5660*/  LOP3.LUT P0, RZ, R73, 0x1b0, RZ, 0xc0, !PT ;  /* 0x000001b049ff7812 */ /* 0x000fe2000780c0ff */
[----:B------:R-:W-:Y:S01]  /*5670*/  USHF.L.U32 UR42, UR42, 0x7, URZ ;  /* 0x000000072a2a7899 */ /* 0x000fe200080006ff */
[----:B------:R-:W-:Y:S01]  /*5680*/  @!P1 SEL R3, R31, R0, !P2 ;  /* 0x000000001f039207 */ /* 0x000fe20005000000 */
[----:B------:R-:W-:Y:S01]  /*5690*/  USHF.L.U32 UR41, UR41, 0x6, URZ ;  /* 0x0000000629297899 */ /* 0x000fe200080006ff */
[----:B------:R-:W-:Y:S03]  /*56a0*/  @P4 SHF.R.U32.HI R74, RZ, 0x10, R17 ;  /* 0x00000010ff4a4819 */ /* 0x000fe60000011611 */
[----:B------:R-:W-:Y:S02]  /*56b0*/  @!P1 IMAD.IADD R0, R2, 0x1, -R3 ;  /* 0x0000000102009824 */ /* 0x000fe400078e0a03 */
[----:B------:R-:W-:Y:S02]  /*56c0*/  @!P1 IMAD.IADD R2, R3, 0x1, -R2 ;  /* 0x0000000103029824 */ /* 0x000fe400078e0a02 */
[----:B------:R-:W-:Y:S02]  /*56d0*/  @!P1 IMAD R31, R0, R9, R31 ;  /* 0x00000009001f9224 */ /* 0x000fe400078e021f */
[----:B------:R-:W-:Y:S01]  /*56e0*/  @!P1 IMAD R29, R2, R10, R29 ;  /* 0x0000000a021d9224 */ /* 0x000fe200078e021d */
[----:B------:R-:W-:Y:S06]  /*56f0*/  @!P0 BRA `(.L_x_90) ;  /* 0x00000000007c8947 */ /* 0x000fec0003800000 */
[----:B------:R-:W1:Y:S01]  /*5700*/  LDCU.64 UR8, c[0x4][0x80] ;  /* 0x01001000ff0877ac */ /* 0x000e620008000a00 */
[----:B------:R-:W-:Y:S01]  /*5710*/  MOV R2, 0x0 ;  /* 0x0000000000027802 */ /* 0x000fe20000000f00 */
[----:B------:R-:W-:Y:S02]  /*5720*/  HFMA2 R12, -RZ, RZ, 0, 5.9604644775390625e-08 ;  /* 0x00000001ff0c7431 */ /* 0x000fe400000001ff */
[----:B------:R-:W-:Y:S01]  /*5730*/  IMAD.MOV.U32 R8, RZ, RZ, 0x70 ;  /* 0x00000070ff087424 */ /* 0x000fe200078e00ff */
[----:B------:R2:W3:Y:S01]  /*5740*/  LDC.64 R14, c[0x4][R2] ;  /* 0x01000000020e7b82 */ /* 0x0004e20000000a00 */
[----:B------:R-:W4:Y:S01]  /*5750*/  LDCU.64 UR6, c[0x4][0x88] ;  /* 0x01001100ff0677ac */ /* 0x000f220008000a00 */
[----:B------:R-:W-:Y:S01]  /*5760*/  IMAD.MOV.U32 R13, RZ, RZ, RZ ;  /* 0x000000ffff0d7224 */ /* 0x000fe200078e00ff */
[----:B------:R-:W2:Y:S01]  /*5770*/  LDCU.64 UR4, c[0x4][0x8] ;  /* 0x01000100ff0477ac */ /* 0x000ea20008000a00 */
[----:B-1----:R-:W-:Y:S01]  /*5780*/  MOV R5, UR9 ;  /* 0x0000000900057c02 */ /* 0x002fe20008000f00 */
[----:B------:R-:W-:Y:S01]  /*5790*/  IMAD.U32 R4, RZ, RZ, UR8 ;  /* 0x00000008ff047e24 */ /* 0x000fe2000f8e00ff */
[----:B----4-:R-:W-:Y:S01]  /*57a0*/  MOV R7, UR7 ;  /* 0x0000000700077c02 */ /* 0x010fe20008000f00 */
[----:B------:R-:W-:Y:S01]  /*57b0*/  IMAD.U32 R6, RZ, RZ, UR6 ;  /* 0x00000006ff067e24 */ /* 0x000fe2000f8e00ff */
[----:B--2---:R-:W-:Y:S01]  /*57c0*/  MOV R11, UR5 ;  /* 0x00000005000b7c02 */ /* 0x004fe20008000f00 */
[----:B------:R-:W-:Y:S02]  /*57d0*/  IMAD.U32 R10, RZ, RZ, UR4 ;  /* 0x00000004ff0a7e24 */ /* 0x000fe4000f8e00ff */
[----:B------:R-:W-:Y:S07]  /*57e0*/  LEPC R20, `(.L_x_91) ;  /* 0x000000001014794e */ /* 0x000fee0000000000 */
[----:B---3-5:R-:W-:Y:S05]  /*57f0*/  CALL.ABS.NOINC R14 ;  /* 0x000000000e007343 */ /* 0x028fea0003c00000 */
.L_x_91:
[----:B------:R-:W1:Y:S01]  /*5800*/  LDCU.64 UR8, c[0x4][0x80] ;  /* 0x01001000ff0877ac */ /* 0x000e620008000a00 */
[----:B------:R-:W2:Y:S01]  /*5810*/  LDC.64 R2, c[0x4][R2] ;  /* 0x0100000002027b82 */ /* 0x000ea20000000a00 */
[----:B------:R-:W-:Y:S02]  /*5820*/  HFMA2 R12, -RZ, RZ, 0, 5.9604644775390625e-08 ;  /* 0x00000001ff0c7431 */ /* 0x000fe400000001ff */
[----:B------:R-:W-:Y:S02]  /*5830*/  IMAD.MOV.U32 R8, RZ, RZ, 0x70 ;  /* 0x00000070ff087424 */ /* 0x000fe400078e00ff */
[----:B------:R-:W-:Y:S01]  /*5840*/  IMAD.MOV.U32 R13, RZ, RZ, RZ ;  /* 0x000000ffff0d7224 */ /* 0x000fe200078e00ff */
[----:B------:R-:W3:Y:S01]  /*5850*/  LDCU.64 UR6, c[0x4][0x88] ;  /* 0x01001100ff0677ac */ /* 0x000ee20008000a00 */
[----:B------:R-:W4:Y:S01]  /*5860*/  LDCU.64 UR4, c[0x4][0x8] ;  /* 0x01000100ff0477ac */ /* 0x000f220008000a00 */
[----:B-1----:R-:W-:Y:S02]  /*5870*/  MOV R4, UR8 ;  /* 0x0000000800047c02 */ /* 0x002fe40008000f00 */
[----:B------:R-:W-:Y:S02]  /*5880*/  MOV R5, UR9 ;  /* 0x0000000900057c02 */ /* 0x000fe40008000f00 */
[----:B---3--:R-:W-:Y:S01]  /*5890*/  MOV R7, UR7 ;  /* 0x0000000700077c02 */ /* 0x008fe20008000f00 */
[----:B------:R-:W-:Y:S01]  /*58a0*/  IMAD.U32 R6, RZ, RZ, UR6 ;  /* 0x00000006ff067e24 */ /* 0x000fe2000f8e00ff */
[----:B----4-:R-:W-:Y:S01]  /*58b0*/  MOV R11, UR5 ;  /* 0x00000005000b7c02 */ /* 0x010fe20008000f00 */
[----:B------:R-:W-:Y:S02]  /*58c0*/  IMAD.U32 R10, RZ, RZ, UR4 ;  /* 0x00000004ff0a7e24 */ /* 0x000fe4000f8e00ff */
[----:B------:R-:W-:Y:S07]  /*58d0*/  LEPC R20, `(.L_x_90) ;  /* 0x000000001014794e */ /* 0x000fee0000000000 */
[----:B--2---:R-:W-:Y:S05]  /*58e0*/  CALL.ABS.NOINC R2 ;  /* 0x0000000002007343 */ /* 0x004fea0003c00000 */
.L_x_90:
[----:B------:R-:W-:Y:S05]  /*58f0*/  BSYNC.RECONVERGENT B6 ;  /* 0x0000000000067941 */ /* 0x000fea0003800200 */
.L_x_89:
[----:B------:R-:W-:Y:S01]  /*5900*/  ISETP.NE.U32.AND P4, PT, R62, RZ, PT ;  /* 0x000000ff3e00720c */ /* 0x000fe20003f85070 */
[----:B------:R-:W-:Y:S01]  /*5910*/  UISETP.NE.AND UP2, UPT, UR50, URZ, UPT ;  /* 0x000000ff3200728c */ /* 0x000fe2000bf45270 */
[----:B------:R-:W-:Y:S01]  /*5920*/  ISETP.NE.U32.AND P2, PT, RZ, UR38, PT ;  /* 0x00000026ff007c0c */ /* 0x000fe2000bf45070 */
[----:B------:R-:W-:Y:S01]  /*5930*/  UISETP.NE.U32.AND UP1, UPT, UR46, URZ, UPT ;  /* 0x000000ff2e00728c */ /* 0x000fe2000bf25070 */
[----:B------:R-:W-:Y:S01]  /*5940*/  ISETP.NE.AND.EX P4, PT, R63, RZ, PT, P4 ;  /* 0x000000ff3f00720c */ /* 0x000fe20003f85340 */
[----:B------:R-:W-:Y:S01]  /*5950*/  UPLOP3.LUT UP0, UPT, UPT, UPT, UPT, 0x40, 0x4 ;  /* 0x000000000004789c */ /* 0x000fe20003f0e870 */
[----:B------:R-:W-:Y:S01]  /*5960*/  ISETP.NE.AND.EX P2, PT, RZ, UR39, PT, P2 ;  /* 0x00000027ff007c0c */ /* 0x000fe2000bf45320 */
[----:B------:R-:W-:Y:S01]  /*5970*/  UISETP.NE.AND.EX UP1, UPT, UR47, URZ, UPT, UP1 ;  /* 0x000000ff2f00728c */ /* 0x000fe2000bf25310 */
[----:B------:R-:W-:Y:S04]  /*5980*/  PLOP3.LUT P1, PT, PT, PT, UP2, 0x80, 0x8 ;  /* 0x000000000008781c */ /* 0x000fe80003f2f028 */
[----:B------:R-:W-:Y:S06]  /*5990*/  @UP2 UPLOP3.LUT UP0, UPT, UPT, UPT, UP1, 0x80, 0x8 ;  /* 0x000000000008289c */ /* 0x000fec0003f0f010 */
[----:B------:R-:W-:Y:S01]  /*59a0*/  PLOP3.LUT P0, PT, PT, PT, UP0, 0x80, 0x8 ;  /* 0x000000000008781c */ /* 0x000fe20003f0f008 */
[----:B------:R-:W-:Y:S01]  /*59b0*/  @!UPT UIADD3 URZ, UPT, UPT, URZ, URZ, URZ ;  /* 0x000000fffffff290 */ /* 0x000fe2000fffe0ff */
[----:B------:R-:W-:Y:S11]  /*59c0*/  BRA.U !UP1, `(.L_x_92) ;  /* 0x0000000109387547 */ /* 0x000ff6000b800000 */
[----:B------:R-:W-:Y:S01]  /*59d0*/  UISETP.NE.U32.AND UP0, UPT, UR38, URZ, UPT ;  /* 0x000000ff2600728c */ /* 0x000fe2000bf05070 */
[----:B------:R-:W-:Y:S02]  /*59e0*/  HFMA2 R0, -RZ, RZ, 0, 5.9604644775390625e-08 ;  /* 0x00000001ff007431 */ /* 0x000fe400000001ff */
[----:B------:R-:W-:Y:S01]  /*59f0*/  IMAD.MOV.U32 R67, RZ, RZ, 0x1 ;  /* 0x00000001ff437424 */ /* 0x000fe200078e00ff */
[----:B------:R-:W-:Y:S06]  /*5a00*/  UISETP.NE.AND.EX UP0, UPT, UR39, URZ, UPT, UP0 ;  /* 0x000000ff2700728c */ /* 0x000fec000bf05300 */
[----:B------:R-:W-:Y:S05]  /*5a10*/  PLOP3.LUT P3, PT, PT, PT, UP0, 0x80, 0x8 ;  /* 0x000000000008781c */ /* 0x000fea0003f6f008 */
[----:B------:R-:W1:Y:S01]  /*5a20*/  @UP0 LDCU.64 UR6, c[0x0][0x888] ;  /* 0x00011100ff0607ac */ /* 0x000e620008000a00 */
[----:B------:R-:W-:Y:S07]  /*5a30*/  @UP0 UIMAD UR4, UR44, UR46, URZ ;  /* 0x0000002e2c0402a4 */ /* 0x000fee000f8e02ff */
[----:B------:R-:W-:Y:S01]  /*5a40*/  @!P3 PRMT R67, R0, 0x7610, R67 ;  /* 0x000076100043b816 */ /* 0x000fe20000000043 */
[----:B-1----:R-:W-:Y:S03]  /*5a50*/  @UP0 UIMAD.WIDE UR6, UR4, 0x4, UR6 ;  /* 0x00000004040608a5 */ /* 0x002fe6000f8e0206 */
[----:B------:R-:W1:Y:S03]  /*5a60*/  @!UP0 LDCU UR4, c[0x0][0x880] ;  /* 0x00011000ff0487ac */ /* 0x000e660008000800 */
[----:B------:R-:W-:Y:S01]  /*5a70*/  IMAD.U32 R2, RZ, RZ, UR6 ;  /* 0x00000006ff027e24 */ /* 0x000fe2000f8e00ff */
[----:B------:R-:W-:Y:S05]  /*5a80*/  MOV R3, UR7 ;  /* 0x0000000700037c02 */ /* 0x000fea0008000f00 */
[----:B-----5:R2:W5:Y:S02]  /*5a90*/  @P3 LDG.E R35, desc[UR48][R2.64] ;  /* 0x0000003002233981 */ /* 0x020564000c1e1900 */
[----:B-12---:R-:W-:Y:S02]  /*5aa0*/  @!P3 IMAD.U32 R35, RZ, RZ, UR4 ;  /* 0x00000004ff23be24 */ /* 0x006fe4000f8e00ff */
.L_x_92:
[----:B------:R-:W-:Y:S05]  /*5ab0*/  @!P4 BRA `(.L_x_93) ;  /* 0x000000000020c947 */ /* 0x000fea0003800000 */
[----:B------:R-:W-:Y:S04]  /*5ac0*/  ISETP.NE.U32.AND P3, PT, R60, RZ, PT ;  /* 0x000000ff3c00720c */ /* 0x000fe80003f65070 */
[----:B------:R-:W-:Y:S11]  /*5ad0*/  ISETP.NE.AND.EX P3, PT, R61, RZ, PT, P3 ;  /* 0x000000ff3d00720c */ /* 0x000ff60003f65330 */
[----:B------:R-:W-:Y:S02]  /*5ae0*/  @!UPT UIADD3 URZ, UPT, UPT, URZ, URZ, URZ ;  /* 0x000000fffffff290 */ /* 0x000fe4000fffe0ff */
[----:B------:R-:W1:Y:S01]  /*5af0*/  @P3 LDC.64 R2, c[0x0][0x8a8] ;  /* 0x00022a00ff023b82 */ /* 0x000e620000000a00 */
[----:B------:R-:W-:Y:S04]  /*5b00*/  @P3 IMAD R0, R62, UR44, RZ ;  /* 0x0000002c3e003c24 */ /* 0x000fe8000f8e02ff */
[----:B-1----:R-:W-:Y:S05]  /*5b10*/  @P3 IMAD.WIDE R2, R0, 0x4, R2 ;  /* 0x0000000400023825 */ /* 0x002fea00078e0202 */
[----:B-----5:R1:W5:Y:S02]  /*5b20*/  @P3 LDG.E R32, desc[UR48][R2.64] ;  /* 0x0000003002203981 */ /* 0x020364000c1e1900 */
[----:B-1----:R-:W2:Y:S02]  /*5b30*/  @!P3 LDC R32, c[0x0][0x8a0] ;  /* 0x00022800ff20bb82 */ /* 0x002ea40000000800 */
.L_x_93:
[----:B-----5:R-:W-:Y:S01]  /*5b40*/  FSETP.NEU.AND P3, PT, R35, RZ, PT ;  /* 0x000000ff2300720b */ /* 0x020fe20003f6d000 */
[----:B------:R-:W-:Y:S01]  /*5b50*/  BSSY B1, `(.L_x_94) ;  /* 0x0000039000017945 */ /* 0x000fe20003800000 */
[----:B------:R-:W-:Y:S01]  /*5b60*/  SEL R5, RZ, 0xffffffff, P2 ;  /* 0xffffffffff057807 */ /* 0x000fe20001000000 */
[----:B------:R-:W-:Y:S01]  /*5b70*/  IMAD.MOV.U32 R89, RZ, RZ, 0x1 ;  /* 0x00000001ff597424 */ /* 0x000fe200078e00ff */
[----:B------:R-:W-:Y:S01]  /*5b80*/  @P1 LOP3.LUT P2, RZ, R67, 0xff, RZ, 0xc0, !PT ;  /* 0x000000ff43ff1812 */ /* 0x000fe2000784c0ff */
[C---:B------:R-:W-:Y:S01]  /*5b90*/  IMAD R34, R30.reuse, 0x40, R33 ;  /* 0x000000401e227824 */ /* 0x040fe200078e0221 */
[----:B------:R-:W-:Y:S01]  /*5ba0*/  @P1 SEL R0, RZ, 0xffffffff, P3 ;  /* 0xffffffffff001807 */ /* 0x000fe20001800000 */
[----:B------:R-:W-:Y:S01]  /*5bb0*/  IMAD R86, R81, -0x10, R79 ;  /* 0xfffffff051567824 */ /* 0x000fe200078e024f */
[----:B------:R-:W-:Y:S01]  /*5bc0*/  LOP3.LUT R77, R77, 0x1, RZ, 0x3c, !PT ;  /* 0x000000014d4d7812 */ /* 0x000fe200078e3cff */
[----:B------:R-:W-:Y:S01]  /*5bd0*/  IMAD.MOV.U32 R43, RZ, RZ, RZ ;  /* 0x000000ffff2b7224 */ /* 0x000fe200078e00ff */
[----:B------:R-:W-:Y:S02]  /*5be0*/  @P0 SEL R0, R5, R0, !P2 ;  /* 0x0000000005000207 */ /* 0x000fe40005000000 */
[----:B------:R-:W-:Y:S02]  /*5bf0*/  CS2R R46, SRZ ;  /* 0x00000000002e7805 */ /* 0x000fe4000001ff00 */
[----:B------:R-:W-:Y:S02]  /*5c00*/  LEA R88, R30, UR36, 0x3 ;  /* 0x000000241e587c11 */ /* 0x000fe4000f8e18ff */
[----:B------:R-:W-:Y:S02]  /*5c10*/  CS2R R44, SRZ ;  /* 0x00000000002c7805 */ /* 0x000fe4000001ff00 */
[----:B------:R-:W-:Y:S02]  /*5c20*/  @P1 LOP3.LUT R0, R0, 0x1, RZ, 0xc0, !PT ;  /* 0x0000000100001812 */ /* 0x000fe400078ec0ff */
[----:B------:R-:W-:Y:S02]  /*5c30*/  CS2R R50, SRZ ;  /* 0x0000000000327805 */ /* 0x000fe4000001ff00 */
[----:B------:R-:W-:Y:S02]  /*5c40*/  SHF.L.U32 R3, R76, 0x1f, RZ ;  /* 0x0000001f4c037819 */ /* 0x000fe400000006ff */
[----:B------:R-:W-:Y:S02]  /*5c50*/  CS2R R48, SRZ ;  /* 0x0000000000307805 */ /* 0x000fe4000001ff00 */
[----:B------:R-:W-:Y:S02]  /*5c60*/  ISETP.NE.U32.OR P5, PT, R0, 0x1, !P1 ;  /* 0x000000010000780c */ /* 0x000fe40004fa5470 */
[----:B------:R-:W-:Y:S02]  /*5c70*/  CS2R R54, SRZ ;  /* 0x0000000000367805 */ /* 0x000fe4000001ff00 */
[----:B------:R-:W-:Y:S02]  /*5c80*/  PLOP3.LUT P2, PT, PT, PT, UP1, 0x80, 0x8 ;  /* 0x000000000008781c */ /* 0x000fe40003f4f018 */
[----:B------:R-:W-:Y:S02]  /*5c90*/  CS2R R52, SRZ ;  /* 0x0000000000347805 */ /* 0x000fe4000001ff00 */
[----:B------:R-:W-:Y:S02]  /*5ca0*/  LOP3.LUT P4, R84, R67, 0xff, RZ, 0xc0, !PT ;  /* 0x000000ff43547812 */ /* 0x000fe4000788c0ff */
[----:B------:R-:W-:Y:S02]  /*5cb0*/  CS2R R58, SRZ ;  /* 0x00000000003a7805 */ /* 0x000fe4000001ff00 */
[----:B------:R-:W-:Y:S02]  /*5cc0*/  SEL R0, RZ, 0xffffffff, P3 ;  /* 0xffffffffff007807 */ /* 0x000fe40001800000 */
[----:B------:R-:W-:Y:S02]  /*5cd0*/  CS2R R56, SRZ ;  /* 0x0000000000387805 */ /* 0x000fe4000001ff00 */
[----:B------:R-:W-:Y:S02]  /*5ce0*/  P2R R87, PR, RZ, 0x20 ;  /* 0x00000020ff577803 */ /* 0x000fe40000000000 */
[----:B------:R-:W-:Y:S02]  /*5cf0*/  @P5 SHF.L.U32 R2, R77, 0x1f, RZ ;  /* 0x0000001f4d025819 */ /* 0x000fe400000006ff */
[----:B------:R-:W-:Y:S02]  /*5d00*/  @P2 SEL R0, R5, R0, !P4 ;  /* 0x0000000005002207 */ /* 0x000fe40006000000 */
[----:B------:R-:W1:Y:S02]  /*5d10*/  @P5 SYNCS.PHASECHK.TRANS64.TRYWAIT P1, [UR36+0x80], R2 ;  /* 0x00008002ff0055a7 */ /* 0x000e640008021124 */
[----:B------:R-:W-:Y:S04]  /*5d20*/  LOP3.LUT R0, R0, 0x1, RZ, 0xc0, !PT ;  /* 0x0000000100007812 */ /* 0x000fe800078ec0ff */
[----:B------:R-:W-:Y:S04]  /*5d30*/  ISETP.NE.U32.AND P2, PT, R0, 0x1, PT ;  /* 0x000000010000780c */ /* 0x000fe80003f45070 */
[----:B------:R-:W-:Y:S01]  /*5d40*/  P2R R90, PR, RZ, 0x4 ;  /* 0x00000004ff5a7803 */ /* 0x000fe20000000000 */
[----:B------:R3:W4:Y:S01]  /*5d50*/  SYNCS.PHASECHK.TRANS64.TRYWAIT P0, [R88+URZ+0xf0], R3 ;  /* 0x0000f003580075a7 */ /* 0x00072200080011ff */
[----:B-1----:R-:W-:Y:S01]  /*5d60*/  @P5 SEL R89, RZ, 0x1, !P1 ;  /* 0x00000001ff595807 */ /* 0x002fe20004800000 */
[----:B---3--:R-:W-:Y:S06]  /*5d70*/  @!P5 BRA `(.L_x_95) ;  /* 0x000000000058d947 */ /* 0x008fec0003800000 */
[----:B------:R-:W-:Y:S01]  /*5d80*/  IMAD.MOV.U32 R47, RZ, RZ, RZ ;  /* 0x000000ffff2f7224 */ /* 0x000fe200078e00ff */
[----:B------:R-:W-:Y:S01]  /*5d90*/  ISETP.NE.AND P1, PT, R89, RZ, PT ;  /* 0x000000ff5900720c */ /* 0x000fe20003f25270 */
[----:B------:R-:W-:Y:S01]  /*5da0*/  BSSY B0, `(.L_x_96) ;  /* 0x000000c000007945 */ /* 0x000fe20003800000 */
[----:B------:R-:W-:Y:S02]  /*5db0*/  CS2R R58, SRZ ;  /* 0x00000000003a7805 */ /* 0x000fe4000001ff00 */
[----:B------:R-:W-:Y:S02]  /*5dc0*/  CS2R R56, SRZ ;  /* 0x0000000000387805 */ /* 0x000fe4000001ff00 */
[----:B------:R-:W-:Y:S02]  /*5dd0*/  CS2R R54, SRZ ;  /* 0x0000000000367805 */ /* 0x000fe4000001ff00 */
[----:B------:R-:W-:Y:S02]  /*5de0*/  CS2R R52, SRZ ;  /* 0x0000000000347805 */ /* 0x000fe4000001ff00 */
[----:B------:R-:W-:Y:S02]  /*5df0*/  CS2R R50, SRZ ;  /* 0x0000000000327805 */ /* 0x000fe4000001ff00 */
[----:B------:R-:W-:Y:S02]  /*5e00*/  CS2R R48, SRZ ;  /* 0x0000000000307805 */ /* 0x000fe4000001ff00 */
[----:B------:R-:W-:Y:S01]  /*5e10*/  CS2R R44, SRZ ;  /* 0x00000000002c7805 */ /* 0x000fe2000001ff00 */
[----:B------:R-:W-:Y:S06]  /*5e20*/  @P1 BRA `(.L_x_97) ;  /* 0x00000000000c1947 */ /* 0x000fec0003800000 */
[----:B------:R-:W-:Y:S04]  /*5e30*/  SHF.L.U32 R5, R77, 0x1f, RZ ;  /* 0x0000001f4d057819 */ /* 0x000fe800000006ff */
[----:B------:R-:W1:Y:S02]  /*5e40*/  SYNCS.PHASECHK.TRANS64.TRYWAIT P1, [UR36+0x80], R5 ;  /* 0x00008005ff0075a7 */ /* 0x000e640008021124 */
[----:B-1----:R-:W-:Y:S05]  /*5e50*/  @!P1 BRA `(.L_x_98) ;  /* 0x0000003000c49947 */ /* 0x002fea0003800000 */
.L_x_97:
[----:B------:R-:W-:Y:S05]  /*5e60*/  BSYNC B0 ;  /* 0x0000000000007941 */ /* 0x000fea0003800000 */
.L_x_96:
[----:B------:R-:W-:Y:S01]  /*5e70*/  ISETP.NE.AND P1, PT, R90, RZ, PT ;  /* 0x000000ff5a00720c */ /* 0x000fe20003f25270 */
[----:B------:R-:W-:Y:S11]  /*5e80*/  HFMA2 R43, -RZ, RZ, 0, 5.9604644775390625e-08 ;  /* 0x00000001ff2b7431 */ /* 0x000ff600000001ff */
[----:B------:R-:W-:Y:S01]  /*5e90*/  @!UPT UIADD3 URZ, UPT, UPT, URZ, URZ, URZ ;  /* 0x000000fffffff290 */ /* 0x000fe2000fffe0ff */
[----:B------:R3:W1:Y:S04]  /*5ea0*/  @P1 LDS.128 R56, [R80] ;  /* 0x0000000050381984 */ /* 0x0006680000000c00 */
[----:B------:R3:W1:Y:S04]  /*5eb0*/  @P1 LDS.128 R52, [R79+0x10] ;  /* 0x000010004f341984 */ /* 0x0006680000000c00 */
[----:B------:R3:W1:Y:S04]  /*5ec0*/  @P1 LDS.128 R48, [R78+0x20] ;  /* 0x000020004e301984 */ /* 0x0006680000000c00 */
[----:B------:R3:W1:Y:S02]  /*5ed0*/  @P1 LDS.128 R44, [R86+0x30] ;  /* 0x00003000562c1984 */ /* 0x0006640000000c00 */
.L_x_95:
[----:B------:R-:W-:Y:S05]  /*5ee0*/  BSYNC B1 ;  /* 0x0000000000017941 */ /* 0x000fea0003800000 */
.L_x_94:
[----:B-1----:R-:W-:Y:S04]  /*5ef0*/  SHF.R.U32.HI R5, RZ, 0x15, R34 ;  /* 0x00000015ff057819 */ /* 0x002fe80000011622 */
[----:B------:R-:W-:Y:S01]  /*5f00*/  LOP3.LUT P1, RZ, R5, 0x3, R72, 0x48, !PT ;  /* 0x0000000305ff7812 */ /* 0x000fe20007824848 */
[----:B------:R-:W-:Y:S01]  /*5f10*/  @!UPT UIADD3 URZ, UPT, UPT, URZ, URZ, URZ ;  /* 0x000000fffffff290 */ /* 0x000fe2000fffe0ff */
[----:B----4-:R-:W-:Y:S11]  /*5f20*/  @P0 BRA `(.L_x_99) ;  /* 0x0000000000080947 */ /* 0x010ff60003800000 */
[----:B------:R-:W1:Y:S02]  /*5f30*/  SYNCS.PHASECHK.TRANS64.TRYWAIT P0, [R88+URZ+0xf0], R3 ;  /* 0x0000f003580075a7 */ /* 0x000e6400080011ff */
[----:B-1----:R-:W-:Y:S05]  /*5f40*/  @!P0 BRA `(.L_x_100) ;  /* 0x0000003000a08947 */ /* 0x002fea0003800000 */
.L_x_99:
[----:B------:R-:W-:Y:S05]  /*5f50*/  @!P1 BRA `(.L_x_101) ;  /* 0x0000000000409947 */ /* 0x000fea0003800000 */
[----:B------:R-:W4:Y:S01]  /*5f60*/  LDCU.64 UR8, c[0x4][0x70] ;  /* 0x01000e00ff0877ac */ /* 0x000f220008000a00 */
[----:B-1----:R-:W-:Y:S01]  /*5f70*/  MOV R3, 0x0 ;  /* 0x0000000000037802 */ /* 0x002fe20000000f00 */
[----:B------:R-:W-:Y:S02]  /*5f80*/  HFMA2 R12, -RZ, RZ, 0, 5.9604644775390625e-08 ;  /* 0x00000001ff0c7431 */ /* 0x000fe400000001ff */
[----:B------:R-:W-:Y:S02]  /*5f90*/  IMAD.MOV.U32 R8, RZ, RZ, 0x192 ;  /* 0x00000192ff087424 */ /* 0x000fe400078e00ff */
[----:B------:R-:W-:Y:S01]  /*5fa0*/  IMAD.MOV.U32 R13, RZ, RZ, RZ ;  /* 0x000000ffff0d7224 */ /* 0x000fe200078e00ff */
[----:B------:R-:W1:Y:S01]  /*5fb0*/  LDCU.64 UR6, c[0x4][0x78] ;  /* 0x01000f00ff0677ac */ /* 0x000e620008000a00 */
[----:B------:R-:W2:Y:S01]  /*5fc0*/  LDC.64 R2, c[0x4][R3] ;  /* 0x0100000003027b82 */ /* 0x000ea20000000a00 */
[----:B------:R-:W5:Y:S01]  /*5fd0*/  LDCU.64 UR4, c[0x4][0x10] ;  /* 0x01000200ff0477ac */ /* 0x000f620008000a00 */
[----:B----4-:R-:W-:Y:S01]  /*5fe0*/  MOV R5, UR9 ;  /* 0x0000000900057c02 */ /* 0x010fe20008000f00 */
[----:B------:R-:W-:Y:S01]  /*5ff0*/  IMAD.U32 R4, RZ, RZ, UR8 ;  /* 0x00000008ff047e24 */ /* 0x000fe2000f8e00ff */
[----:B-1----:R-:W-:Y:S01]  /*6000*/  MOV R7, UR7 ;  /* 0x0000000700077c02 */ /* 0x002fe20008000f00 */
[----:B------:R-:W-:Y:S01]  /*6010*/  IMAD.U32 R6, RZ, RZ, UR6 ;  /* 0x00000006ff067e24 */ /* 0x000fe2000f8e00ff */
[----:B-----5:R-:W-:Y:S01]  /*6020*/  MOV R11, UR5 ;  /* 0x00000005000b7c02 */ /* 0x020fe20008000f00 */
[----:B------:R-:W-:Y:S02]  /*6030*/  IMAD.U32 R10, RZ, RZ, UR4 ;  /* 0x00000004ff0a7e24 */ /* 0x000fe4000f8e00ff */
[----:B------:R-:W-:Y:S07]  /*6040*/  LEPC R20, `(.L_x_101) ;  /* 0x000000001014794e */ /* 0x000fee0000000000 */
[----:B--23--:R-:W-:Y:S05]  /*6050*/  CALL.ABS.NOINC R2 ;  /* 0x0000000002007343 */ /* 0x00cfea0003c00000 */
.L_x_101:
[----:B------:R-:W-:Y:S01]  /*6060*/  LOP3.LUT R20, R56, 0xffffe000, RZ, 0xc0, !PT ;  /* 0xffffe00038147812 */ /* 0x000fe200078ec0ff */
[----:B------:R-:W-:Y:S05]  /*6070*/  WARPSYNC.ALL ;  /* 0x0000000000007948 */ /* 0x000fea0003800000 */
[----:B------:R-:W-:Y:S01]  /*6080*/  R2UR UR4, R34 ;  /* 0x00000000220472ca */ /* 0x000fe200000e0000 */
[----:B------:R-:W-:Y:S01]  /*6090*/  BSSY.RECONVERGENT B0, `(.L_x_102) ;  /* 0x0000058000007945 */ /* 0x000fe20003800200 */
[----:B------:R-:W-:Y:S02]  /*60a0*/  LOP3.LUT R21, R57, 0xffffe000, RZ, 0xc0, !PT ;  /* 0xffffe00039157812 */ /* 0x000fe400078ec0ff */
[----:B------:R-:W-:Y:S02]  /*60b0*/  LOP3.LUT R40, R58, 0xffffe000, RZ, 0xc0, !PT ;  /* 0xffffe0003a287812 */ /* 0x000fe400078ec0ff */
[----:B------:R-:W-:Y:S02]  /*60c0*/  LOP3.LUT R41, R52, 0xffffe000, RZ, 0xc0, !PT ;  /* 0xffffe00034297812 */ /* 0x000fe400078ec0ff */
[----:B------:R-:W-:Y:S05]  /*60d0*/  ISETP.NE.AND P0, PT, R82, RZ, PT ;  /* 0x000000ff5200720c */ /* 0x000fea0003f05270 */
[----:B------:R-:W2:Y:S02]  /*60e0*/  LDTM.x16 R4, tmem[UR4] ;  /* 0x00000004000479ee */ /* 0x000ea40008240000 */
[C---:B--2---:R-:W-:Y:S01]  /*60f0*/  FMUL R0, R32.reuse, R4 ;  /* 0x0000000420007220 */ /* 0x044fe20000400000 */
[C---:B------:R-:W-:Y:S01]  /*6100*/  FMUL R2, R32.reuse, R5 ;  /* 0x0000000520027220 */ /* 0x040fe20000400000 */
[C---:B-1----:R-:W-:Y:S01]  /*6110*/  FMUL R3, R32.reuse, R6 ;  /* 0x0000000620037220 */ /* 0x042fe20000400000 */
[----:B------:R-:W-:Y:S01]  /*6120*/  FMUL R7, R32, R7 ;  /* 0x0000000720077220 */ /* 0x000fe20000400000 */
[----:B------:R-:W-:Y:S01]  /*6130*/  FFMA R36, R35, R20, R0 ;  /* 0x0000001423247223 */ /* 0x000fe20000000000 */
[----:B------:R-:W-:Y:S01]  /*6140*/  LOP3.LUT R20, R59, 0xffffe000, RZ, 0xc0, !PT ;  /* 0xffffe0003b147812 */ /* 0x000fe200078ec0ff */
[C---:B------:R-:W-:Y:S01]  /*6150*/  FFMA R37, R35.reuse, R21, R2 ;  /* 0x0000001523257223 */ /* 0x040fe20000000002 */
[----:B------:R-:W-:Y:S01]  /*6160*/  LOP3.LUT R21, R54, 0xffffe000, RZ, 0xc0, !PT ;  /* 0xffffe00036157812 */ /* 0x000fe200078ec0ff */
[----:B------:R-:W-:Y:S01]  /*6170*/  FFMA R38, R35, R40, R3 ;  /* 0x0000002823267223 */ /* 0x000fe20000000003 */
[----:B------:R-:W-:Y:S01]  /*6180*/  LOP3.LUT R40, R53, 0xffffe000, RZ, 0xc0, !PT ;  /* 0xffffe00035287812 */ /* 0x000fe200078ec0ff */
[----:B------:R-:W-:Y:S01]  /*6190*/  FFMA R39, R35, R20, R7 ;  /* 0x0000001423277223 */ /* 0x000fe20000000007 */
[----:B------:R-:W-:Y:S01]  /*61a0*/  LOP3.LUT R20, R55, 0xffffe000, RZ, 0xc0, !PT ;  /* 0xffffe00037147812 */ /* 0x000fe200078ec0ff */
[C---:B------:R-:W-:Y:S01]  /*61b0*/  FMUL R4, R32.reuse, R8 ;  /* 0x0000000820047220 */ /* 0x040fe20000400000 */
[----:B------:R-:W-:Y:S01]  /*61c0*/  F2FP.TF32.F32.PACK_B R36, R36 ;  /* 0x00000024ff24723e */ /* 0x000fe200024050ff */
[C---:B------:R-:W-:Y:S01]  /*61d0*/  FMUL R5, R32.reuse, R9 ;  /* 0x0000000920057220 */ /* 0x040fe20000400000 */
[----:B------:R-:W-:Y:S01]  /*61e0*/  F2FP.TF32.F32.PACK_B R37, R37 ;  /* 0x00000025ff25723e */ /* 0x000fe200024050ff */
[C---:B------:R-:W-:Y:S01]  /*61f0*/  FMUL R6, R32.reuse, R10 ;  /* 0x0000000a20067220 */ /* 0x040fe20000400000 */
[----:B------:R-:W-:Y:S01]  /*6200*/  FMUL R11, R32, R11 ;  /* 0x0000000b200b7220 */ /* 0x000fe20000400000 */
[----:B------:R-:W-:Y:S01]  /*6210*/  F2FP.TF32.F32.PACK_B R38, R38 ;  /* 0x00000026ff26723e */ /* 0x000fe200024050ff */
[C---:B------:R-:W-:Y:S01]  /*6220*/  FFMA R4, R35.reuse, R41, R4 ;  /* 0x0000002923047223 */ /* 0x040fe20000000004 */
[----:B------:R-:W-:Y:S01]  /*6230*/  F2FP.TF32.F32.PACK_B R39, R39 ;  /* 0x00000027ff27723e */ /* 0x000fe200024050ff */
[C---:B------:R-:W-:Y:S01]  /*6240*/  FFMA R5, R35.reuse, R40, R5 ;  /* 0x0000002823057223 */ /* 0x040fe20000000005 */
[C---:B------:R-:W-:Y:S01]  /*6250*/  FFMA R6, R35.reuse, R21, R6 ;  /* 0x0000001523067223 */ /* 0x040fe20000000006 */
[----:B------:R-:W-:Y:S01]  /*6260*/  FFMA R7, R35, R20, R11 ;  /* 0x0000001423077223 */ /* 0x000fe2000000000b */
[----:B------:R-:W-:Y:S01]  /*6270*/  LOP3.LUT R41, R48, 0xffffe000, RZ, 0xc0, !PT ;  /* 0xffffe00030297812 */ /* 0x000fe200078ec0ff */
[----:B------:R1:W-:Y:S01]  /*6280*/  STS.128 [R80], R36 ;  /* 0x0000002450007388 */ /* 0x0003e20000000c00 */
[----:B------:R-:W-:Y:S01]  /*6290*/  LOP3.LUT R40, R49, 0xffffe000, RZ, 0xc0, !PT ;  /* 0xffffe00031287812 */ /* 0x000fe200078ec0ff */
[C---:B------:R-:W-:Y:S01]  /*62a0*/  FMUL R8, R32.reuse, R12 ;  /* 0x0000000c20087220 */ /* 0x040fe20000400000 */
[----:B------:R-:W-:Y:S01]  /*62b0*/  FMUL R9, R32, R13 ;  /* 0x0000000d20097220 */ /* 0x000fe20000400000 */
[----:B------:R-:W-:Y:S01]  /*62c0*/  LOP3.LUT R21, R50, 0xffffe000, RZ, 0xc0, !PT ;  /* 0xffffe00032157812 */ /* 0x000fe200078ec0ff */
[C---:B------:R-:W-:Y:S01]  /*62d0*/  FMUL R10, R32.reuse, R14 ;  /* 0x0000000e200a7220 */ /* 0x040fe20000400000 */
[----:B------:R-:W-:Y:S01]  /*62e0*/  LOP3.LUT R20, R51, 0xffffe000, RZ, 0xc0, !PT ;  /* 0xffffe00033147812 */ /* 0x000fe200078ec0ff */
[----:B------:R-:W-:Y:S01]  /*62f0*/  FMUL R15, R32, R15 ;  /* 0x0000000f200f7220 */ /* 0x000fe20000400000 */
[----:B------:R-:W-:Y:S01]  /*6300*/  F2FP.TF32.F32.PACK_B R4, R4 ;  /* 0x00000004ff04723e */ /* 0x000fe200024050ff */
[C---:B------:R-:W-:Y:S01]  /*6310*/  FFMA R8, R35.reuse, R41, R8 ;  /* 0x0000002923087223 */ /* 0x040fe20000000008 */
[----:B------:R-:W-:Y:S01]  /*6320*/  F2FP.TF32.F32.PACK_B R5, R5 ;  /* 0x00000005ff05723e */ /* 0x000fe200024050ff */
[C---:B------:R-:W-:Y:S01]  /*6330*/  FFMA R9, R35.reuse, R40, R9 ;  /* 0x0000002823097223 */ /* 0x040fe20000000009 */
[----:B------:R-:W-:Y:S01]  /*6340*/  F2FP.TF32.F32.PACK_B R6, R6 ;  /* 0x00000006ff06723e */ /* 0x000fe200024050ff */
[C---:B------:R-:W-:Y:S01]  /*6350*/  FFMA R10, R35.reuse, R21, R10 ;  /* 0x00000015230a7223 */ /* 0x040fe2000000000a */
[----:B------:R-:W-:Y:S01]  /*6360*/  F2FP.TF32.F32.PACK_B R7, R7 ;  /* 0x00000007ff07723e */ /* 0x000fe200024050ff */
[----:B------:R-:W-:Y:S01]  /*6370*/  FFMA R11, R35, R20, R15 ;  /* 0x00000014230b7223 */ /* 0x000fe2000000000f */
[----:B------:R-:W-:Y:S01]  /*6380*/  LOP3.LUT R41, R44, 0xffffe000, RZ, 0xc0, !PT ;  /* 0xffffe0002c297812 */ /* 0x000fe200078ec0ff */
[C---:B------:R-:W-:Y:S01]  /*6390*/  FMUL R12, R32.reuse, R16 ;  /* 0x00000010200c7220 */ /* 0x040fe20000400000 */
[----:B------:R-:W-:Y:S01]  /*63a0*/  LOP3.LUT R40, R45, 0xffffe000, RZ, 0xc0, !PT ;  /* 0xffffe0002d287812 */ /* 0x000fe200078ec0ff */
[----:B------:R1:W-:Y:S01]  /*63b0*/  STS.128 [R79+0x10], R4 ;  /* 0x000010044f007388 */ /* 0x0003e20000000c00 */
        /* <DEDUP_REMOVED lines=13> */
[----:B------:R-:W-:Y:S02]  /*6490*/  F2FP.TF32.F32.PACK_B R12, R12 ;  /* 0x0000000cff0c723e */ /* 0x000fe400024050ff */
[----:B------:R-:W-:Y:S01]  /*64a0*/  F2FP.TF32.F32.PACK_B R13, R13 ;  /* 0x0000000dff0d723e */ /* 0x000fe200024050ff */
[----:B------:R1:W-:Y:S01]  /*64b0*/  STS.128 [R78+0x20], R8 ;  /* 0x000020084e007388 */ /* 0x0003e20000000c00 */
[----:B------:R-:W-:Y:S02]  /*64c0*/  F2FP.TF32.F32.PACK_B R14, R14 ;  /* 0x0000000eff0e723e */ /* 0x000fe400024050ff */
[----:B------:R-:W-:Y:S05]  /*64d0*/  F2FP.TF32.F32.PACK_B R15, R15 ;  /* 0x0000000fff0f723e */ /* 0x000fea00024050ff */
[----:B------:R1:W-:Y:S01]  /*64e0*/  STS.128 [R86+0x30], R12 ;  /* 0x0000300c56007388 */ /* 0x0003e20000000c00 */
[----:B------:R-:W-:Y:S01]  /*64f0*/  @!PT LDS RZ, [RZ] ;  /* 0x00000000fffff984 */ /* 0x000fe20000000800 */
[----:B------:R-:W-:Y:S01]  /*6500*/  @!PT LDS RZ, [RZ] ;  /* 0x00000000fffff984 */ /* 0x000fe20000000800 */
[----:B------:R-:W-:Y:S01]  /*6510*/  @!PT LDS RZ, [RZ] ;  /* 0x00000000fffff984 */ /* 0x000fe20000000800 */
[----:B------:R-:W-:Y:S01]  /*6520*/  @!PT LDS RZ, [RZ] ;  /* 0x00000000fffff984 */ /* 0x000fe20000000800 */
[----:B------:R2:W-:Y:S07]  /*6530*/  MEMBAR.ALL.CTA ;  /* 0x0000000000007992 */ /* 0x0005ee0000008000 */
[----:B--2---:R-:W2:Y:S02]  /*6540*/  FENCE.VIEW.ASYNC.S ;  /* 0x00000000000073c6 */ /* 0x004ea40000000000 */
[----:B--2---:R-:W-:Y:S06]  /*6550*/  BAR.SYNC.DEFER_BLOCKING 0x1, 0x80 ;  /* 0x0042000000007b1d */ /* 0x004fec0000010000 */
[----:B------:R-:W-:Y:S05]  /*6560*/  @P0 BRA `(.L_x_103) ;  /* 0x0000000000280947 */ /* 0x000fea0003800000 */
[----:B------:R-:W-:Y:S02]  /*6570*/  UIADD3 UR4, UPT, UPT, UR36, 0x200, URZ ;  /* 0x0000020024047890 */ /* 0x000fe4000fffe0ff */
[----:B------:R-:W-:Y:S01]  /*6580*/  UIADD3 UR6, UP0, UPT, UR52, 0x680, URZ ;  /* 0x0000068034067890 */ /* 0x000fe2000ff1e0ff */
[----:B------:R-:W-:Y:S03]  /*6590*/  UMOV UR43, UR44 ;  /* 0x0000002c002b7c82 */ /* 0x000fe60008000000 */
[----:B------:R-:W-:Y:S01]  /*65a0*/  MOV R73, UR4 ;  /* 0x0000000400497c02 */ /* 0x000fe20008000f00 */
[----:B------:R-:W-:Y:S03]  /*65b0*/  UIADD3.X UR7, UPT, UPT, URZ, UR53, URZ, UP0, !UPT ;  /* 0x00000035ff077290 */ /* 0x000fe600087fe4ff */
[----:B------:R-:W-:Y:S11]  /*65c0*/  R2UR UR40, R73 ;  /* 0x00000000492872ca */ /* 0x000ff600000e0000 */
[----:B------:R-:W-:Y:S02]  /*65d0*/  @!UPT UIADD3 URZ, UPT, UPT, URZ, URZ, URZ ;  /* 0x000000fffffff290 */ /* 0x000fe4000fffe0ff */
[----:B------:R2:W-:Y:S01]  /*65e0*/  UTMASTG.3D [UR40], [UR6] ;  /* 0x00000028060073b5 */ /* 0x0005e20008010000 */
[----:B------:R0:W-:Y:S01]  /*65f0*/  UTMACMDFLUSH ;  /* 0x00000000000079b7 */ /* 0x0001e20000000000 */
[----:B--2---:R-:W-:Y:S04]  /*6600*/  DEPBAR.LE SB0, 0x1 ;  /* 0x000080400000791a */ /* 0x004fe80000000000 */
.L_x_103:
[----:B------:R-:W-:Y:S05]  /*6610*/  BSYNC.RECONVERGENT B0 ;  /* 0x0000000000007941 */ /* 0x000fea0003800200 */
.L_x_102:
[----:B------:R-:W-:Y:S01]  /*6620*/  BAR.SYNC.DEFER_BLOCKING 0x1, 0x80 ;  /* 0x0042000000007b1d */ /* 0x000fe20000010000 */
[----:B------:R-:W-:Y:S01]  /*6630*/  ISETP.NE.AND P1, PT, R87, RZ, PT ;  /* 0x000000ff5700720c */ /* 0x000fe20003f25270 */
[----:B------:R-:W-:Y:S01]  /*6640*/  UISETP.NE.AND UP0, UPT, UR45, URZ, UPT ;  /* 0x000000ff2d00728c */ /* 0x000fe2000bf05270 */
[----:B------:R-:W-:Y:S11]  /*6650*/  LEA R3, R43, UR36, 0x3 ;  /* 0x000000242b037c11 */ /* 0x000ff6000f8e18ff */
[----:B------:R-:W-:Y:S01]  /*6660*/  @P1 SHF.L.U32 R2, R77, 0x1f, RZ ;  /* 0x0000001f4d021819 */ /* 0x000fe200000006ff */
[----:B------:R-:W-:Y:S06]  /*6670*/  BRA.U !UP0, `(.L_x_104) ;  /* 0x0000000108247547 */ /* 0x000fec000b800000 */
[----:B-1----:R-:W-:Y:S01]  /*6680*/  IMAD.U32 R5, RZ, RZ, UR51 ;  /* 0x00000033ff057e24 */ /* 0x002fe2000f8e00ff */
[----:B------:R-:W-:Y:S01]  /*6690*/  MOV R0, UR37 ;  /* 0x0000002500007c02 */ /* 0x000fe20008000f00 */
[----:B------:R-:W-:Y:S03]  /*66a0*/  UIADD3 UR51, UPT, UPT, UR51, 0x1, URZ ;  /* 0x0000000133337890 */ /* 0x000fe6000fffe0ff */
[----:B------:R-:W-:Y:S01]  /*66b0*/  @P1 LEA R5, R5, UR36, 0x3 ;  /* 0x0000002405051c11 */ /* 0x000fe2000f8e18ff */
[----:B------:R-:W-:Y:S04]  /*66c0*/  UISETP.NE.AND UP0, UPT, UR51, 0x4, UPT ;  /* 0x000000043300788c */ /* 0x000fe8000bf05270 */
[----:B------:R-:W-:Y:S01]  /*66d0*/  @P1 VIADD R5, R5, 0xa0 ;  /* 0x000000a005051836 */ /* 0x000fe20000000000 */
[----:B------:R-:W-:Y:S04]  /*66e0*/  USEL UR51, UR51, URZ, UP0 ;  /* 0x000000ff33337287 */ /* 0x000fe80008000000 */
[----:B------:R-:W-:Y:S04]  /*66f0*/  @P1 PRMT R0, R0, 0x654, R5 ;  /* 0x0000065400001816 */ /* 0x000fe80000000005 */
[----:B------:R2:W-:Y:S04]  /*6700*/  @P1 SYNCS.ARRIVE.TRANS64.RED.A1T0 RZ, [R0+URZ], RZ ;  /* 0x000000ff00ff19a7 */ /* 0x0005e800081004ff */
.L_x_104:
[----:B------:R-:W4:Y:S01]  /*6710*/  @P1 SYNCS.PHASECHK.TRANS64.TRYWAIT P0, [R3+URZ+0x80], R2 ;  /* 0x00008002030015a7 */ /* 0x000f2200080011ff */
[----:B------:R-:W-:Y:S01]  /*6720*/  BSSY B1, `(.L_x_105) ;  /* 0x0000016000017945 */ /* 0x000fe20003800000 */
[----:B----4-:R-:W-:Y:S03]  /*6730*/  @P1 SEL R89, RZ, 0x1, !P0 ;  /* 0x00000001ff591807 */ /* 0x010fe60004000000 */
[----:B------:R-:W-:Y:S05]  /*6740*/  @!P1 BRA `(.L_x_106) ;  /* 0x00000000004c9947 */ /* 0x000fea0003800000 */
[----:B------:R-:W-:Y:S01]  /*6750*/  ISETP.NE.AND P0, PT, R89, RZ, PT ;  /* 0x000000ff5900720c */ /* 0x000fe20003f05270 */
[----:B------:R-:W-:Y:S01]  /*6760*/  BSSY B0, `(.L_x_107) ;  /* 0x000000b000007945 */ /* 0x000fe20003800000 */
[----:B------:R-:W-:Y:S11]  /*6770*/  ISETP.NE.AND P1, PT, R90, RZ, PT ;  /* 0x000000ff5a00720c */ /* 0x000ff60003f25270 */
[----:B------:R-:W-:Y:S02]  /*6780*/  @!UPT UIADD3 URZ, UPT, UPT, URZ, URZ, URZ ;  /* 0x000000fffffff290 */ /* 0x000fe4000fffe0ff */
[C---:B-1----:R-:W-:Y:S01]  /*6790*/  @P1 IMAD R6, R43.reuse, 0x2000, R80 ;  /* 0x000020002b061824 */ /* 0x042fe200078e0250 */
[C---:B------:R-:W-:Y:S01]  /*67a0*/  @P1 LEA R4, R43.reuse, R78, 0xd ;  /* 0x0000004e2b041211 */ /* 0x040fe200078e68ff */
[C---:B------:R-:W-:Y:S02]  /*67b0*/  @P1 IMAD R5, R43.reuse, 0x2000, R79 ;  /* 0x000020002b051824 */ /* 0x040fe400078e024f */
[----:B------:R-:W-:Y:S01]  /*67c0*/  @P1 IMAD R2, R43, 0x2000, R86 ;  /* 0x000020002b021824 */ /* 0x000fe200078e0256 */
[----:B------:R-:W-:Y:S06]  /*67d0*/  @P0 BRA `(.L_x_108) ;  /* 0x00000000000c0947 */ /* 0x000fec0003800000 */
[----:B--2---:R-:W-:Y:S04]  /*67e0*/  SHF.L.U32 R0, R77, 0x1f, RZ ;  /* 0x0000001f4d007819 */ /* 0x004fe800000006ff */
[----:B------:R-:W1:Y:S02]  /*67f0*/  SYNCS.PHASECHK.TRANS64.TRYWAIT P0, [R3+URZ+0x80], R0 ;  /* 0x00008000030075a7 */ /* 0x000e6400080011ff */
[----:B-1----:R-:W-:Y:S05]  /*6800*/  @!P0 BRA `(.L_x_109) ;  /* 0x0000002800848947 */ /* 0x002fea0003800000 */
.L_x_108:
[----:B------:R-:W-:Y:S05]  /*6810*/  BSYNC B0 ;  /* 0x0000000000007941 */ /* 0x000fea0003800000 */
.L_x_107:
[----:B------:R-:W-:Y:S02]  /*6820*/  ISETP.NE.AND P0, PT, R90, RZ, PT ;  /* 0x000000ff5a00720c */ /* 0x000fe40003f05270 */
[----:B------:R-:W-:Y:S11]  /*6830*/  IADD3 R43, PT, PT, R43, 0x1, RZ ;  /* 0x000000012b2b7810 */ /* 0x000ff60007ffe0ff */
[----:B------:R4:W1:Y:S04]  /*6840*/  @P0 LDS.128 R56, [R6] ;  /* 0x0000000006380984 */ /* 0x0008680000000c00 */
[----:B------:R4:W1:Y:S04]  /*6850*/  @P0 LDS.128 R52, [R5+0x10] ;  /* 0x0000100005340984 */ /* 0x0008680000000c00 */
[----:B------:R4:W1:Y:S04]  /*6860*/  @P0 LDS.128 R48, [R4+0x20] ;  /* 0x0000200004300984 */ /* 0x0008680000000c00 */
[----:B------:R4:W1:Y:S02]  /*6870*/  @P0 LDS.128 R44, [R2+0x30] ;  /* 0x00003000022c0984 */ /* 0x0008640000000c00 */
.L_x_106:
[----:B------:R-:W-:Y:S05]  /*6880*/  BSYNC B1 ;  /* 0x0000000000017941 */ /* 0x000fea0003800000 */
.L_x_105:
[----:B-1----:R-:W-:Y:S05]  /*6890*/  VIADD R3, R34, 0x10 ;  /* 0x0000001022037836 */ /* 0x002fea0000000000 */
[----:B------:R-:W-:Y:S04]  /*68a0*/  SHF.R.U32.HI R3, RZ, 0x15, R3 ;  /* 0x00000015ff037819 */ /* 0x000fe80000011603 */
[----:B------:R-:W-:Y:S11]  /*68b0*/  LOP3.LUT P0, RZ, R3, 0x3, R72, 0x48, !PT ;  /* 0x0000000303ff7812 */ /* 0x000ff60007804848 */
[----:B------:R-:W-:Y:S02]  /*68c0*/  @!UPT UIADD3 URZ, UPT, UPT, URZ, URZ, URZ ;  /* 0x000000fffffff290 */ /* 0x000fe4000fffe0ff */
[----:B------:R-:W-:Y:S05]  /*68d0*/  @!P0 BRA `(.L_x_110) ;  /* 0x0000000000408947 */ /* 0x000fea0003800000 */
[----:B------:R-:W1:Y:S01]  /*68e0*/  LDCU.64 UR8, c[0x4][0x70] ;  /* 0x01000e00ff0877ac */ /* 0x000e620008000a00 */
[----:B------:R-:W-:Y:S01]  /*68f0*/  MOV R3, 0x0 ;  /* 0x0000000000037802 */ /* 0x000fe20000000f00 */
[----:B------:R-:W-:Y:S02]  /*6900*/  HFMA2 R12, -RZ, RZ, 0, 5.9604644775390625e-08 ;  /* 0x00000001ff0c7431 */ /* 0x000fe400000001ff */
[----:B------:R-:W-:Y:S02]  /*6910*/  IMAD.MOV.U32 R8, RZ, RZ, 0x192 ;  /* 0x00000192ff087424 */ /* 0x000fe400078e00ff */
[----:B------:R-:W-:Y:S01]  /*6920*/  IMAD.MOV.U32 R13, RZ, RZ, RZ ;  /* 0x000000ffff0d7224 */ /* 0x000fe200078e00ff */
[----:B------:R-:W5:Y:S01]  /*6930*/  LDCU.64 UR6, c[0x4][0x78] ;  /* 0x01000f00ff0677ac */ /* 0x000f620008000a00 */
[----:B----4-:R-:W4:Y:S01]  /*6940*/  LDC.64 R2, c[0x4][R3] ;  /* 0x0100000003027b82 */ /* 0x010f220000000a00 */
[----:B------:R-:W2:Y:S01]  /*6950*/  LDCU.64 UR4, c[0x4][0x10] ;  /* 0x01000200ff0477ac */ /* 0x000ea20008000a00 */
[----:B-1----:R-:W-:Y:S01]  /*6960*/  MOV R5, UR9 ;  /* 0x0000000900057c02 */ /* 0x002fe20008000f00 */
[----:B------:R-:W-:Y:S01]  /*6970*/  IMAD.U32 R4, RZ, RZ, UR8 ;  /* 0x00000008ff047e24 */ /* 0x000fe2000f8e00ff */
[----:B-----5:R-:W-:Y:S01]  /*6980*/  MOV R7, UR7 ;  /* 0x0000000700077c02 */ /* 0x020fe20008000f00 */
[----:B------:R-:W-:Y:S01]  /*6990*/  IMAD.U32 R6, RZ, RZ, UR6 ;  /* 0x00000006ff067e24 */ /* 0x000fe2000f8e00ff */
[----:B--2---:R-:W-:Y:S01]  /*69a0*/  MOV R11, UR5 ;  /* 0x00000005000b7c02 */ /* 0x004fe20008000f00 */
[----:B------:R-:W-:Y:S02]  /*69b0*/  IMAD.U32 R10, RZ, RZ, UR4 ;  /* 0x00000004ff0a7e24 */ /* 0x000fe4000f8e00ff */
[----:B------:R-:W-:Y:S07]  /*69c0*/  LEPC R20, `(.L_x_110) ;  /* 0x000000001014794e */ /* 0x000fee0000000000 */
[----:B---34-:R-:W-:Y:S05]  /*69d0*/  CALL.ABS.NOINC R2 ;  /* 0x0000000002007343 */ /* 0x018fea0003c00000 */
.L_x_110:
[----:B------:R-:W-:Y:S01]  /*69e0*/  LOP3.LUT R20, R56, 0xffffe000, RZ, 0xc0, !PT ;  /* 0xffffe00038147812 */ /* 0x000fe200078ec0ff */
[----:B------:R-:W-:Y:S05]  /*69f0*/  WARPSYNC.ALL ;  /* 0x0000000000007948 */ /* 0x000fea0003800000 */
[----:B------:R-:W-:Y:S01]  /*6a00*/  R2UR UR4, R34 ;  /* 0x00000000220472ca */ /* 0x000fe200000e0000 */
[----:B------:R-:W-:Y:S01]  /*6a10*/  IMAD.U32 R92, RZ, RZ, UR51 ;  /* 0x00000033ff5c7e24 */ /* 0x000fe2000f8e00ff */
[----:B------:R-:W-:Y:S01]  /*6a20*/  LOP3.LUT R21, R57, 0xffffe000, RZ, 0xc0, !PT ;  /* 0xffffe00039157812 */ /* 0x000fe200078ec0ff */
[----:B------:R-:W-:Y:S01]  /*6a30*/  IMAD.U32 R91, RZ, RZ, UR37 ;  /* 0x00000025ff5b7e24 */ /* 0x000fe2000f8e00ff */
[----:B------:R-:W-:Y:S01]  /*6a40*/  LOP3.LUT R40, R59, 0xffffe000, RZ, 0xc0, !PT ;  /* 0xffffe0003b287812 */ /* 0x000fe200078ec0ff */
[----:B------:R-:W-:Y:S01]  /*6a50*/  BSSY.RECONVERGENT B0, `(.L_x_111) ;  /* 0x000005b000007945 */ /* 0x000fe20003800200 */
[----:B------:R-:W-:Y:S02]  /*6a60*/  LOP3.LUT R41, R52, 0xffffe000, RZ, 0xc0, !PT ;  /* 0xffffe00034297812 */ /* 0x000fe400078ec0ff */
[----:B------:R-:W-:Y:S02]  /*6a70*/  LOP3.LUT R42, R53, 0xffffe000, RZ, 0xc0, !PT ;  /* 0xffffe000352a7812 */ /* 0x000fe400078ec0ff */
[----:B------:R-:W-:Y:S02]  /*6a80*/  ISETP.NE.AND P6, PT, R87, RZ, PT ;  /* 0x000000ff5700720c */ /* 0x000fe40003fc5270 */
[----:B------:R-:W-:Y:S01]  /*6a90*/  ISETP.NE.AND P0, PT, R82, RZ, PT ;  /* 0x000000ff5200720c */ /* 0x000fe20003f05270 */
[----:B----4-:R-:W2:Y:S10]  /*6aa0*/  LDTM.x16 R4, tmem[UR4+0x10] ;  /* 0x00001004000479ee */ /* 0x010eb40008240000 */
[----:B------:R-:W-:Y:S02]  /*6ab0*/  @P6 LEA R92, R92, UR36, 0x3 ;  /* 0x000000245c5c6c11 */ /* 0x000fe4000f8e18ff */
[----:B------:R-:W-:Y:S03]  /*6ac0*/  @P6 SHF.L.U32 R93, R77, 0x1f, RZ ;  /* 0x0000001f4d5d6819 */ /* 0x000fe600000006ff */
[----:B------:R-:W-:Y:S05]  /*6ad0*/  @P6 VIADD R92, R92, 0xa0 ;  /* 0x000000a05c5c6836 */ /* 0x000fea0000000000 */
[----:B------:R-:W-:Y:S02]  /*6ae0*/  @P6 PRMT R91, R91, 0x654, R92 ;  /* 0x000006545b5b6816 */ /* 0x000fe4000000005c */
[----:B------:R-:W-:Y:S01]  /*6af0*/  LEA R92, R43, UR36, 0x3 ;  /* 0x000000242b5c7c11 */ /* 0x000fe2000f8e18ff */
[C---:B--2---:R-:W-:Y:S01]  /*6b00*/  FMUL R0, R32.reuse, R4 ;  /* 0x0000000420007220 */ /* 0x044fe20000400000 */
[C---:B------:R-:W-:Y:S01]  /*6b10*/  FMUL R2, R32.reuse, R5 ;  /* 0x0000000520027220 */ /* 0x040fe20000400000 */
[C---:B------:R-:W-:Y:S01]  /*6b20*/  FMUL R3, R32.reuse, R6 ;  /* 0x0000000620037220 */ /* 0x040fe20000400000 */
[----:B------:R-:W-:Y:S01]  /*6b30*/  FMUL R7, R32, R7 ;  /* 0x0000000720077220 */ /* 0x000fe20000400000 */
[C---:B------:R-:W-:Y:S01]  /*6b40*/  FFMA R36, R35.reuse, R20, R0 ;  /* 0x0000001423247223 */ /* 0x040fe20000000000 */
[----:B------:R-:W-:Y:S01]  /*6b50*/  LOP3.LUT R20, R58, 0xffffe000, RZ, 0xc0, !PT ;  /* 0xffffe0003a147812 */ /* 0x000fe200078ec0ff */
[C---:B------:R-:W-:Y:S01]  /*6b60*/  FFMA R37, R35.reuse, R21, R2 ;  /* 0x0000001523257223 */ /* 0x040fe20000000002 */
[----:B------:R-:W-:Y:S01]  /*6b70*/  LOP3.LUT R21, R48, 0xffffe000, RZ, 0xc0, !PT ;  /* 0xffffe00030157812 */ /* 0x000fe200078ec0ff */
[----:B------:R-:W-:Y:S01]  /*6b80*/  FMUL R4, R32, R8 ;  /* 0x0000000820047220 */ /* 0x000fe20000400000 */
[----:B------:R-:W-:Y:S01]  /*6b90*/  F2FP.TF32.F32.PACK_B R36, R36 ;  /* 0x00000024ff24723e */ /* 0x000fe200024050ff */
[C---:B------:R-:W-:Y:S01]  /*6ba0*/  FFMA R38, R35.reuse, R20, R3 ;  /* 0x0000001423267223 */ /* 0x040fe20000000003 */
[----:B------:R-:W-:Y:S01]  /*6bb0*/  LOP3.LUT R20, R54, 0xffffe000, RZ, 0xc0, !PT ;  /* 0xffffe00036147812 */ /* 0x000fe200078ec0ff */
[----:B------:R-:W-:Y:S01]  /*6bc0*/  FFMA R39, R35, R40, R7 ;  /* 0x0000002823277223 */ /* 0x000fe20000000007 */
[----:B------:R-:W-:Y:S01]  /*6bd0*/  LOP3.LUT R40, R55, 0xffffe000, RZ, 0xc0, !PT ;  /* 0xffffe00037287812 */ /* 0x000fe200078ec0ff */
[C---:B------:R-:W-:Y:S01]  /*6be0*/  FMUL R5, R32.reuse, R9 ;  /* 0x0000000920057220 */ /* 0x040fe20000400000 */
[C---:B------:R-:W-:Y:S01]  /*6bf0*/  FMUL R6, R32.reuse, R10 ;  /* 0x0000000a20067220 */ /* 0x040fe20000400000 */
[C---:B------:R-:W-:Y:S01]  /*6c00*/  FMUL R11, R32.reuse, R11 ;  /* 0x0000000b200b7220 */ /* 0x040fe20000400000 */
[----:B------:R-:W-:Y:S01]  /*6c10*/  F2FP.TF32.F32.PACK_B R37, R37 ;  /* 0x00000025ff25723e */ /* 0x000fe200024050ff */
[C---:B------:R-:W-:Y:S01]  /*6c20*/  FFMA R4, R35.reuse, R41, R4 ;  /* 0x0000002923047223 */ /* 0x040fe20000000004 */
[----:B------:R-:W-:Y:S01]  /*6c30*/  F2FP.TF32.F32.PACK_B R38, R38 ;  /* 0x00000026ff26723e */ /* 0x000fe200024050ff */
[C---:B------:R-:W-:Y:S01]  /*6c40*/  FFMA R5, R35.reuse, R42, R5 ;  /* 0x0000002a23057223 */ /* 0x040fe20000000005 */
[----:B------:R-:W-:Y:S01]  /*6c50*/  F2FP.TF32.F32.PACK_B R39, R39 ;  /* 0x00000027ff27723e */ /* 0x000fe200024050ff */
[C---:B------:R-:W-:Y:S01]  /*6c60*/  FFMA R6, R35.reuse, R20, R6 ;  /* 0x0000001423067223 */ /* 0x040fe20000000006 */
[----:B------:R-:W-:Y:S01]  /*6c70*/  FFMA R7, R35, R40, R11 ;  /* 0x0000002823077223 */ /* 0x000fe2000000000b */
        /* <DEDUP_REMOVED lines=47> */
[----:B------:R-:W-:Y:S02]  /*6f70*/  UIADD3 UR8, UP0, UPT, UR52, 0x680, URZ ;  /* 0x0000068034087890 */ /* 0x000fe4000ff1e0ff */
[----:B------:R-:W-:Y:S02]  /*6f80*/  UIADD3 UR5, UPT, UPT, UR41, 0x10, URZ ;  /* 0x0000001029057890 */ /* 0x000fe4000fffe0ff */
[----:B------:R-:W-:Y:S02]  /*6f90*/  UIADD3 UR4, UPT, UPT, UR36, 0x2200, URZ ;  /* 0x0000220024047890 */ /* 0x000fe4000fffe0ff */
[----:B------:R-:W-:Y:S01]  /*6fa0*/  UIADD3.X UR9, UPT, UPT, URZ, UR53, URZ, UP0, !UPT ;  /* 0x00000035ff097290 */ /* 0x000fe200087fe4ff */
[----:B------:R-:W-:Y:S01]  /*6fb0*/  UMOV UR6, UR42 ;  /* 0x0000002a00067c82 */ /* 0x000fe20008000000 */
[----:B------:R-:W-:Y:S07]  /*6fc0*/  UMOV UR7, UR44 ;  /* 0x0000002c00077c82 */ /* 0x000fee0008000000 */
[----:B------:R2:W-:Y:S01]  /*6fd0*/  UTMASTG.3D [UR4], [UR8] ;  /* 0x00000004080073b5 */ /* 0x0005e20008010000 */
[----:B------:R0:W-:Y:S01]  /*6fe0*/  UTMACMDFLUSH ;  /* 0x00000000000079b7 */ /* 0x0001e20000000000 */
[----:B--2---:R-:W-:Y:S04]  /*6ff0*/  DEPBAR.LE SB0, 0x1 ;  /* 0x000080400000791a */ /* 0x004fe80000000000 */
.L_x_112:
[----:B------:R-:W-:Y:S05]  /*7000*/  BSYNC.RECONVERGENT B0 ;  /* 0x0000000000007941 */ /* 0x000fea0003800200 */
.L_x_111:
[----:B------:R-:W-:Y:S01]  /*7010*/  BAR.SYNC.DEFER_BLOCKING 0x1, 0x80 ;  /* 0x0042000000007b1d */ /* 0x000fe20000010000 */
[----:B------:R-:W-:Y:S04]  /*7020*/  UIADD3 UR40, UPT, UPT, UR51, 0x1, URZ ;  /* 0x0000000133287890 */ /* 0x000fe8000fffe0ff */
[----:B------:R-:W-:Y:S04]  /*7030*/  UISETP.NE.AND UP0, UPT, UR40, 0x4, UPT ;  /* 0x000000042800788c */ /* 0x000fe8000bf05270 */
[----:B------:R-:W-:Y:S01]  /*7040*/  USEL UR40, UR40, URZ, UP0 ;  /* 0x000000ff28287287 */ /* 0x000fe20008000000 */
[----:B------:R2:W-:Y:S01]  /*7050*/  @P6 SYNCS.ARRIVE.TRANS64.RED.A1T0 RZ, [R91+URZ], RZ ;  /* 0x000000ff5bff69a7 */ /* 0x0005e200081004ff */
[----:B------:R-:W-:Y:S01]  /*7060*/  BSSY B1, `(.L_x_113) ;  /* 0x0000017000017945 */ /* 0x000fe20003800000 */
[----:B------:R-:W4:Y:S02]  /*7070*/  @P6 SYNCS.PHASECHK.TRANS64.TRYWAIT P0, [R92+URZ+0x80], R93 ;  /* 0x0000805d5c0065a7 */ /* 0x000f2400080011ff */
[----:B----4-:R-:W-:Y:S01]  /*7080*/  @P6 SEL R89, RZ, 0x1, !P0 ;  /* 0x00000001ff596807 */ /* 0x010fe20004000000 */
[----:B--2---:R-:W-:Y:S06]  /*7090*/  @!P6 BRA `(.L_x_114) ;  /* 0x00000000004ce947 */ /* 0x004fec0003800000 */
        /* <DEDUP_REMOVED lines=9> */
[----:B------:R-:W-:Y:S04]  /*7130*/  SHF.L.U32 R5, R77, 0x1f, RZ ;  /* 0x0000001f4d057819 */ /* 0x000fe800000006ff */
[----:B------:R-:W1:Y:S02]  /*7140*/  SYNCS.PHASECHK.TRANS64.TRYWAIT P0, [R92+URZ+0x80], R5 ;  /* 0x000080055c0075a7 */ /* 0x000e6400080011ff */
[----:B-1----:R-:W-:Y:S05]  /*7150*/  @!P0 BRA `(.L_x_117) ;  /* 0x0000002000448947 */ /* 0x002fea0003800000 */
.L_x_116:
[----:B------:R-:W-:Y:S05]  /*7160*/  BSYNC B0 ;  /* 0x0000000000007941 */ /* 0x000fea0003800000 */
.L_x_115:
[----:B------:R-:W-:Y:S02]  /*7170*/  ISETP.NE.AND P0, PT, R90, RZ, PT ;  /* 0x000000ff5a00720c */ /* 0x000fe40003f05270 */
[----:B------:R-:W-:Y:S11]  /*7180*/  IADD3 R43, PT, PT, R43, 0x1, RZ ;  /* 0x000000012b2b7810 */ /* 0x000ff60007ffe0ff */
[----:B------:R2:W4:Y:S04]  /*7190*/  @P0 LDS.128 R56, [R4] ;  /* 0x0000000004380984 */ /* 0x0005280000000c00 */
[----:B------:R2:W1:Y:S04]  /*71a0*/  @P0 LDS.128 R52, [R3+0x10] ;  /* 0x0000100003340984 */ /* 0x0004680000000c00 */
[----:B------:R2:W1:Y:S04]  /*71b0*/  @P0 LDS.128 R48, [R2+0x20] ;  /* 0x0000200002300984 */ /* 0x0004680000000c00 */
[----:B------:R2:W1:Y:S02]  /*71c0*/  @P0 LDS.128 R44, [R0+0x30] ;  /* 0x00003000002c0984 */ /* 0x0004640000000c00 */
.L_x_114:
[----:B------:R-:W-:Y:S05]  /*71d0*/  BSYNC B1 ;  /* 0x0000000000017941 */ /* 0x000fea0003800000 */
.L_x_113:
[----:B--2---:R-:W-:Y:S05]  /*71e0*/  VIADD R3, R34, 0x20 ;  /* 0x0000002022037836 */ /* 0x004fea0000000000 */
[----:B------:R-:W-:Y:S04]  /*71f0*/  SHF.R.U32.HI R3, RZ, 0x15, R3 ;  /* 0x00000015ff037819 */ /* 0x000fe80000011603 */
[----:B------:R-:W-:Y:S11]  /*7200*/  LOP3.LUT P0, RZ, R3, 0x3, R72, 0x48, !PT ;  /* 0x0000000303ff7812 */ /* 0x000ff60007804848 */
[----:B------:R-:W-:Y:S02]  /*7210*/  @!UPT UIADD3 URZ, UPT, UPT, URZ, URZ, URZ ;  /* 0x000000fffffff290 */ /* 0x000fe4000fffe0ff */
[----:B------:R-:W-:Y:S05]  /*7220*/  @!P0 BRA `(.L_x_118) ;  /* 0x0000000000408947 */ /* 0x000fea0003800000 */
[----:B------:R-:W2:Y:S01]  /*7230*/  LDCU.64 UR8, c[0x4][0x70] ;  /* 0x01000e00ff0877ac */ /* 0x000ea20008000a00 */
[----:B------:R-:W-:Y:S01]  /*7240*/  MOV R3, 0x0 ;  /* 0x0000000000037802 */ /* 0x000fe20000000f00 */
[----:B-1----:R-:W-:Y:S02]  /*7250*/  HFMA2 R12, -RZ, RZ, 0, 5.9604644775390625e-08 ;  /* 0x00000001ff0c7431 */ /* 0x002fe400000001ff */
[----:B------:R-:W-:Y:S02]  /*7260*/  IMAD.MOV.U32 R8, RZ, RZ, 0x192 ;  /* 0x00000192ff087424 */ /* 0x000fe400078e00ff */
[----:B------:R-:W-:Y:S01]  /*7270*/  IMAD.MOV.U32 R13, RZ, RZ, RZ ;  /* 0x000000ffff0d7224 */ /* 0x000fe200078e00ff */
[----:B------:R-:W1:Y:S01]  /*7280*/  LDCU.64 UR6, c[0x4][0x78] ;  /* 0x01000f00ff0677ac */ /* 0x000e620008000a00 */
[----:B------:R-:W3:Y:S01]  /*7290*/  LDC.64 R2, c[0x4][R3] ;  /* 0x0100000003027b82 */ /* 0x000ee20000000a00 */
[----:B------:R-:W5:Y:S01]  /*72a0*/  LDCU.64 UR4, c[0x4][0x10] ;  /* 0x01000200ff0477ac */ /* 0x000f620008000a00 */
[----:B--2---:R-:W-:Y:S01]  /*72b0*/  MOV R5, UR9 ;  /* 0x0000000900057c02 */ /* 0x004fe20008000f00 */
[----:B------:R-:W-:Y:S01]  /*72c0*/  IMAD.U32 R4, RZ, RZ, UR8 ;  /* 0x00000008ff047e24 */ /* 0x000fe2000f8e00ff */
[----:B-1----:R-:W-:Y:S01]  /*72d0*/  MOV R7, UR7 ;  /* 0x0000000700077c02 */ /* 0x002fe20008000f00 */
[----:B------:R-:W-:Y:S01]  /*72e0*/  IMAD.U32 R6, RZ, RZ, UR6 ;  /* 0x00000006ff067e24 */ /* 0x000fe2000f8e00ff */
[----:B-----5:R-:W-:Y:S01]  /*72f0*/  MOV R11, UR5 ;  /* 0x00000005000b7c02 */ /* 0x020fe20008000f00 */
[----:B------:R-:W-:Y:S02]  /*7300*/  IMAD.U32 R10, RZ, RZ, UR4 ;  /* 0x00000004ff0a7e24 */ /* 0x000fe4000f8e00ff */
[----:B------:R-:W-:Y:S07]  /*7310*/  LEPC R20, `(.L_x_118) ;  /* 0x000000001014794e */ /* 0x000fee0000000000 */
[----:B---34-:R-:W-:Y:S05]  /*7320*/  CALL.ABS.NOINC R2 ;  /* 0x0000000002007343 */ /* 0x018fea0003c00000 */
.L_x_118:
[----:B----4-:R-:W-:Y:S01]  /*7330*/  LOP3.LUT R20, R56, 0xffffe000, RZ, 0xc0, !PT ;  /* 0xffffe00038147812 */ /* 0x010fe200078ec0ff */
[----:B------:R-:W-:Y:S05]  /*7340*/  WARPSYNC.ALL ;  /* 0x0000000000007948 */ /* 0x000fea0003800000 */
[----:B------:R-:W-:Y:S01]  /*7350*/  R2UR UR4, R34 ;  /* 0x00000000220472ca */ /* 0x000fe200000e0000 */
[----:B-1----:R-:W-:Y:S01]  /*7360*/  IMAD.U32 R92, RZ, RZ, UR40 ;  /* 0x00000028ff5c7e24 */ /* 0x002fe2000f8e00ff */
        /* <DEDUP_REMOVED lines=8> */
[----:B------:R-:W1:Y:S10]  /*73f0*/  LDTM.x16 R4, tmem[UR4+0x20] ;  /* 0x00002004000479ee */ /* 0x000e740008240000 */
[----:B------:R-:W-:Y:S02]  /*7400*/  @P6 LEA R92, R92, UR36, 0x3 ;  /* 0x000000245c5c6c11 */ /* 0x000fe4000f8e18ff */
[----:B------:R-:W-:Y:S03]  /*7410*/  @P6 SHF.L.U32 R93, R77, 0x1f, RZ ;  /* 0x0000001f4d5d6819 */ /* 0x000fe600000006ff */
[----:B------:R-:W-:Y:S05]  /*7420*/  @P6 VIADD R92, R92, 0xa0 ;  /* 0x000000a05c5c6836 */ /* 0x000fea0000000000 */
[----:B------:R-:W-:Y:S02]  /*7430*/  @P6 PRMT R91, R91, 0x654, R92 ;  /* 0x000006545b5b6816 */ /* 0x000fe4000000005c */
[----:B------:R-:W-:Y:S01]  /*7440*/  LEA R92, R43, UR36, 0x3 ;  /* 0x000000242b5c7c11 */ /* 0x000fe2000f8e18ff */
[C---:B-1----:R-:W-:Y:S01]  /*7450*/  FMUL R0, R32.reuse, R4 ;  /* 0x0000000420007220 */ /* 0x042fe20000400000 */
        /* <DEDUP_REMOVED lines=79> */
.L_x_120:
[----:B------:R-:W-:Y:S05]  /*7950*/  BSYNC.RECONVERGENT B0 ;  /* 0x0000000000007941 */ /* 0x000fea0003800200 */
.L_x_119:
        /* <DEDUP_REMOVED lines=13> */
[C---:B------:R-:W-:Y:S01]  /*7a30*/  @P1 IMAD R3, R43.reuse, 0x2000, R80 ;  /* 0x000020002b031824 */ /* 0x040fe200078e0250 */
[C---:B------:R-:W-:Y:S01]  /*7a40*/  @P1 LEA R0, R43.reuse, R78, 0xd ;  /* 0x0000004e2b001211 */ /* 0x040fe200078e68ff */
[C---:B------:R-:W-:Y:S02]  /*7a50*/  @P1 IMAD R2, R43.reuse, 0x2000, R79 ;  /* 0x000020002b021824 */ /* 0x040fe400078e024f */
[----:B------:R-:W-:Y:S01]  /*7a60*/  @P1 IMAD R43, R43, 0x2000, R86 ;  /* 0x000020002b2b1824 */ /* 0x000fe200078e0256 */
[----:B------:R-:W-:Y:S06]  /*7a70*/  @P0 BRA `(.L_x_124) ;  /* 0x00000000000c0947 */ /* 0x000fec0003800000 */
[----:B-1----:R-:W-:Y:S04]  /*7a80*/  SHF.L.U32 R5, R77, 0x1f, RZ ;  /* 0x0000001f4d057819 */ /* 0x002fe800000006ff */
[----:B------:R-:W1:Y:S02]  /*7a90*/  SYNCS.PHASECHK.TRANS64.TRYWAIT P0, [R92+URZ+0x80], R5 ;  /* 0x000080055c0075a7 */ /* 0x000e6400080011ff */
[----:B-1----:R-:W-:Y:S05]  /*7aa0*/  @!P0 BRA `(.L_x_125) ;  /* 0x0000001800048947 */ /* 0x002fea0003800000 */
.L_x_124:
[----:B------:R-:W-:Y:S05]  /*7ab0*/  BSYNC B0 ;  /* 0x0000000000007941 */ /* 0x000fea0003800000 */
.L_x_123:
[----:B------:R-:W-:Y:S11]  /*7ac0*/  ISETP.NE.AND P0, PT, R90, RZ, PT ;  /* 0x000000ff5a00720c */ /* 0x000ff60003f05270 */
[----:B------:R-:W-:Y:S02]  /*7ad0*/  @!UPT UIADD3 URZ, UPT, UPT, URZ, URZ, URZ ;  /* 0x000000fffffff290 */ /* 0x000fe4000fffe0ff */
[----:B------:R2:W4:Y:S04]  /*7ae0*/  @P0 LDS.128 R56, [R3] ;  /* 0x0000000003380984 */ /* 0x0005280000000c00 */
[----:B------:R2:W1:Y:S04]  /*7af0*/  @P0 LDS.128 R52, [R2+0x10] ;  /* 0x0000100002340984 */ /* 0x0004680000000c00 */
[----:B------:R2:W1:Y:S04]  /*7b00*/  @P0 LDS.128 R48, [R0+0x20] ;  /* 0x0000200000300984 */ /* 0x0004680000000c00 */
[----:B------:R2:W1:Y:S02]  /*7b10*/  @P0 LDS.128 R44, [R43+0x30] ;  /* 0x000030002b2c0984 */ /* 0x0004640000000c00 */
.L_x_122:
[----:B------:R-:W-:Y:S05]  /*7b20*/  BSYNC B1 ;  /* 0x0000000000017941 */ /* 0x000fea0003800000 */
.L_x_121:
        /* <DEDUP_REMOVED lines=21> */
.L_x_126:
[----:B------:R-:W-:Y:S01]  /*7c80*/  ISETP.NE.AND P0, PT, R82, RZ, PT ;  /* 0x000000ff5200720c */ /* 0x000fe20003f05270 */
[----:B------:R-:W-:Y:S05]  /*7c90*/  WARPSYNC.ALL ;  /* 0x0000000000007948 */ /* 0x000fea0003800000 */
[----:B------:R-:W-:Y:S01]  /*7ca0*/  R2UR UR4, R34 ;  /* 0x00000000220472ca */ /* 0x000fe200000e0000 */
[----:B------:R-:W-:Y:S01]  /*7cb0*/  BSSY.RECONVERGENT B0, `(.L_x_127) ;  /* 0x000005c000007945 */ /* 0x000fe20003800200 */
[----:B------:R-:W-:Y:S02]  /*7cc0*/  R2UR UR5, R88 ;  /* 0x00000000580572ca */ /* 0x000fe400000e0000 */
[----:B----4-:R-:W-:Y:S02]  /*7cd0*/  LOP3.LUT R0, R56, 0xffffe000, RZ, 0xc0, !PT ;  /* 0xffffe00038007812 */ /* 0x010fe400078ec0ff */
[----:B------:R-:W-:Y:S02]  /*7ce0*/  LOP3.LUT R2, R57, 0xffffe000, RZ, 0xc0, !PT ;  /* 0xffffe00039027812 */ /* 0x000fe400078ec0ff */
[----:B------:R-:W-:Y:S02]  /*7cf0*/  LOP3.LUT R3, R58, 0xffffe000, RZ, 0xc0, !PT ;  /* 0xffffe0003a037812 */ /* 0x000fe400078ec0ff */
[----:B------:R-:W-:Y:S02]  /*7d00*/  LOP3.LUT R20, R59, 0xffffe000, RZ, 0xc0, !PT ;  /* 0xffffe0003b147812 */ /* 0x000fe400078ec0ff */
[----:B-1----:R-:W-:Y:S01]  /*7d10*/  LOP3.LUT R21, R52, 0xffffe000, RZ, 0xc0, !PT ;  /* 0xffffe00034157812 */ /* 0x002fe200078ec0ff */
[----:B------:R-:W1:Y:S01]  /*7d20*/  LDTM.x16 R4, tmem[UR4+0x30] ;  /* 0x00003004000479ee */ /* 0x000e620008240000 */
[----:B------:R-:W-:Y:S01]  /*7d30*/  LOP3.LUT R36, R53, 0xffffe000, RZ, 0xc0, !PT ;  /* 0xffffe00035247812 */ /* 0x000fe200078ec0ff */
[----:B------:R-:W-:Y:S01]  /*7d40*/  UIADD3 UR5, UPT, UPT, UR5, 0x110, URZ ;  /* 0x0000011005057890 */ /* 0x000fe2000fffe0ff */
[----:B------:R-:W-:Y:S01]  /*7d50*/  LOP3.LUT R37, R54, 0xffffe000, RZ, 0xc0, !PT ;  /* 0xffffe00036257812 */ /* 0x000fe200078ec0ff */
[----:B------:R-:W-:Y:S01]  /*7d60*/  NOP ;  /* 0x0000000000007918 */ /* 0x000fe20000000000 */
[----:B------:R-:W-:Y:S01]  /*7d70*/  LOP3.LUT R38, R55, 0xffffe000, RZ, 0xc0, !PT ;  /* 0xffffe00037267812 */ /* 0x000fe200078ec0ff */
[----:B------:R-:W-:Y:S01]  /*7d80*/  UPRMT UR5, UR37, 0x654, UR5 ;  /* 0x0000065425057896 */ /* 0x000fe20008000005 */
[----:B------:R-:W-:Y:S02]  /*7d90*/  LOP3.LUT R39, R48, 0xffffe000, RZ, 0xc0, !PT ;  /* 0xffffe00030277812 */ /* 0x000fe400078ec0ff */
[----:B------:R-:W-:Y:S02]  /*7da0*/  LOP3.LUT R40, R49, 0xffffe000, RZ, 0xc0, !PT ;  /* 0xffffe00031287812 */ /* 0x000fe400078ec0ff */
[----:B------:R-:W-:Y:S02]  /*7db0*/  LOP3.LUT R41, R50, 0xffffe000, RZ, 0xc0, !PT ;  /* 0xffffe00032297812 */ /* 0x000fe400078ec0ff */
[----:B------:R-:W-:Y:S02]  /*7dc0*/  LOP3.LUT R42, R51, 0xffffe000, RZ, 0xc0, !PT ;  /* 0xffffe000332a7812 */ /* 0x000fe400078ec0ff */
[----:B-1----:R-:W-:Y:S01]  /*7dd0*/  SYNCS.ARRIVE.TRANS64.RED.A1T0 RZ, [UR5], RZ ;  /* 0x000000ffffff79a7 */ /* 0x002fe20008100405 */
[----:B------:R-:W-:Y:S02]  /*7de0*/  LOP3.LUT R43, R44, 0xffffe000, RZ, 0xc0, !PT ;  /* 0xffffe0002c2b7812 */ /* 0x000fe400078ec0ff */
[----:B------:R-:W-:Y:S02]  /*7df0*/  LOP3.LUT R44, R45, 0xffffe000, RZ, 0xc0, !PT ;  /* 0xffffe0002d2c7812 */ /* 0x000fe400078ec0ff */
[----:B------:R-:W-:Y:S02]  /*7e00*/  LOP3.LUT R45, R46, 0xffffe000, RZ, 0xc0, !PT ;  /* 0xffffe0002e2d7812 */ /* 0x000fe400078ec0ff */
[----:B------:R-:W-:Y:S01]  /*7e10*/  LOP3.LUT R46, R47, 0xffffe000, RZ, 0xc0, !PT ;  /* 0xffffe0002f2e7812 */ /* 0x000fe200078ec0ff */
[C---:B------:R-:W-:Y:S01]  /*7e20*/  FMUL R4, R32.reuse, R4 ;  /* 0x0000000420047220 */ /* 0x040fe20000400000 */
[C---:B------:R-:W-:Y:S01]  /*7e30*/  FMUL R5, R32.reuse, R5 ;  /* 0x0000000520057220 */ /* 0x040fe20000400000 */
[C---:B------:R-:W-:Y:S01]  /*7e40*/  FMUL R6, R32.reuse, R6 ;  /* 0x0000000620067220 */ /* 0x040fe20000400000 */
[C---:B------:R-:W-:Y:S01]  /*7e50*/  FMUL R7, R32.reuse, R7 ;  /* 0x0000000720077220 */ /* 0x040fe20000400000 */
[C---:B------:R-:W-:Y:S01]  /*7e60*/  FFMA R4, R35.reuse, R0, R4 ;  /* 0x0000000023047223 */ /* 0x040fe20000000004 */
[C---:B------:R-:W-:Y:S01]  /*7e70*/  FFMA R5, R35.reuse, R2, R5 ;  /* 0x0000000223057223 */ /* 0x040fe20000000005 */
[C---:B------:R-:W-:Y:S01]  /*7e80*/  FFMA R6, R35.reuse, R3, R6 ;  /* 0x0000000323067223 */ /* 0x040fe20000000006 */
[C---:B------:R-:W-:Y:S01]  /*7e90*/  FFMA R7, R35.reuse, R20, R7 ;  /* 0x0000001423077223 */ /* 0x040fe20000000007 */
[C---:B------:R-:W-:Y:S01]  /*7ea0*/  FMUL R8, R32.reuse, R8 ;  /* 0x0000000820087220 */ /* 0x040fe20000400000 */
        /* <DEDUP_REMOVED lines=9> */
[----:B------:R-:W-:Y:S01]  /*7f40*/  F2FP.TF32.F32.PACK_B R7, R7 ;  /* 0x00000007ff07723e */ /* 0x000fe200024050ff */
[C---:B------:R-:W-:Y:S01]  /*7f50*/  FFMA R11, R35.reuse, R38, R11 ;  /* 0x00000026230b7223 */ /* 0x040fe2000000000b */
[C---:B------:R-:W-:Y:S01]  /*7f60*/  FMUL R12, R32.reuse, R12 ;  /* 0x0000000c200c7220 */ /* 0x040fe20000400000 */
[----:B------:R-:W-:Y:S01]  /*7f70*/  F2FP.TF32.F32.PACK_B R8, R8 ;  /* 0x00000008ff08723e */ /* 0x000fe200024050ff */
[C---:B------:R-:W-:Y:S01]  /*7f80*/  FMUL R13, R32.reuse, R13 ;  /* 0x0000000d200d7220 */ /* 0x040fe20000400000 */
[----:B------:R1:W-:Y:S01]  /*7f90*/  STS.128 [R80+0x6000], R4 ;  /* 0x0060000450007388 */ /* 0x0003e20000000c00 */
        /* <DEDUP_REMOVED lines=8> */
[C---:B------:R-:W-:Y:S01]  /*8020*/  FFMA R15, R35.reuse, R42, R15 ;  /* 0x0000002a230f7223 */ /* 0x040fe2000000000f */
[C---:B------:R-:W-:Y:S01]  /*8030*/  FMUL R16, R32.reuse, R16 ;  /* 0x0000001020107220 */ /* 0x040fe20000400000 */
[----:B------:R-:W-:Y:S01]  /*8040*/  F2FP.TF32.F32.PACK_B R12, R12 ;  /* 0x0000000cff0c723e */ /* 0x000fe200024050ff */
[----:B------:R1:W-:Y:S01]  /*8050*/  STS.128 [R79+0x6010], R8 ;  /* 0x006010084f007388 */ /* 0x0003e20000000c00 */
[C---:B------:R-:W-:Y:S01]  /*8060*/  FMUL R17, R32.reuse, R17 ;  /* 0x0000001120117220 */ /* 0x040fe20000400000 */
[C---:B------:R-:W-:Y:S01]  /*8070*/  FMUL R18, R32.reuse, R18 ;  /* 0x0000001220127220 */ /* 0x040fe20000400000 */
[----:B------:R-:W-:Y:S01]  /*8080*/  FMUL R19, R32, R19 ;  /* 0x0000001320137220 */ /* 0x000fe20000400000 */
[----:B------:R-:W-:Y:S01]  /*8090*/  F2FP.TF32.F32.PACK_B R13, R13 ;  /* 0x0000000dff0d723e */ /* 0x000fe200024050ff */
[C---:B------:R-:W-:Y:S01]  /*80a0*/  FFMA R16, R35.reuse, R43, R16 ;  /* 0x0000002b23107223 */ /* 0x040fe20000000010 */
[----:B------:R-:W-:Y:S01]  /*80b0*/  F2FP.TF32.F32.PACK_B R14, R14 ;  /* 0x0000000eff0e723e */ /* 0x000fe200024050ff */
[C---:B------:R-:W-:Y:S01]  /*80c0*/  FFMA R17, R35.reuse, R44, R17 ;  /* 0x0000002c23117223 */ /* 0x040fe20000000011 */
[----:B------:R-:W-:Y:S01]  /*80d0*/  F2FP.TF32.F32.PACK_B R15, R15 ;  /* 0x0000000fff0f723e */ /* 0x000fe200024050ff */
[C---:B------:R-:W-:Y:S01]  /*80e0*/  FFMA R18, R35.reuse, R45, R18 ;  /* 0x0000002d23127223 */ /* 0x040fe20000000012 */
[----:B------:R-:W-:Y:S01]  /*80f0*/  FFMA R19, R35, R46, R19 ;  /* 0x0000002e23137223 */ /* 0x000fe20000000013 */
[----:B------:R-:W-:Y:S02]  /*8100*/  F2FP.TF32.F32.PACK_B R16, R16 ;  /* 0x00000010ff10723e */ /* 0x000fe400024050ff */
[----:B------:R1:W-:Y:S01]  /*8110*/  STS.128 [R78+0x6020], R12 ;  /* 0x0060200c4e007388 */ /* 0x0003e20000000c00 */
[----:B------:R-:W-:Y:S02]  /*8120*/  F2FP.TF32.F32.PACK_B R17, R17 ;  /* 0x00000011ff11723e */ /* 0x000fe400024050ff */
        /* <DEDUP_REMOVED lines=20> */
.L_x_128:
[----:B------:R-:W-:Y:S05]  /*8270*/  BSYNC.RECONVERGENT B0 ;  /* 0x0000000000007941 */ /* 0x000fea0003800200 */
.L_x_127:
[----:B------:R-:W-:Y:S01]  /*8280*/  BAR.SYNC.DEFER_BLOCKING 0x1, 0x80 ;  /* 0x0042000000007b1d */ /* 0x000fe20000010000 */
[----:B------:R-:W-:Y:S01]  /*8290*/  UISETP.NE.AND UP0, UPT, UR45, -0x4, UPT ;  /* 0xfffffffc2d00788c */ /* 0x000fe2000bf05270 */
[----:B------:R-:W-:Y:S08]  /*82a0*/  IADD3 R0, PT, PT, R30, 0x1, RZ ;  /* 0x000000011e007810 */ /* 0x000ff00007ffe0ff */
[----:B------:R-:W-:Y:S05]  /*82b0*/  BRA.U !UP0, `(.L_x_129) ;  /* 0x0000000108287547 */ /* 0x000fea000b800000 */
[----:B------:R-:W-:Y:S01]  /*82c0*/  ISETP.NE.AND P0, PT, R87, RZ, PT ;  /* 0x000000ff5700720c */ /* 0x000fe20003f05270 */
[----:B------:R-:W-:Y:S01]  /*82d0*/  IMAD.U32 R3, RZ, RZ, UR51 ;  /* 0x00000033ff037e24 */ /* 0x000fe2000f8e00ff */
[----:B------:R-:W-:Y:S01]  /*82e0*/  UIADD3 UR51, UPT, UPT, UR51, 0x1, URZ ;  /* 0x0000000133337890 */ /* 0x000fe2000fffe0ff */
[----:B------:R-:W-:Y:S03]  /*82f0*/  IMAD.U32 R2, RZ, RZ, UR37 ;  /* 0x00000025ff027e24 */ /* 0x000fe6000f8e00ff */
[----:B------:R-:W-:Y:S04]  /*8300*/  UISETP.NE.AND UP0, UPT, UR51, 0x4, UPT ;  /* 0x000000043300788c */ /* 0x000fe8000bf05270 */
[----:B------:R-:W-:Y:S03]  /*8310*/  USEL UR51, UR51, URZ, UP0 ;  /* 0x000000ff33337287 */ /* 0x000fe60008000000 */
[----:B------:R-:W-:Y:S05]  /*8320*/  @P0 LEA R3, R3, UR36, 0x3 ;  /* 0x0000002403030c11 */ /* 0x000fea000f8e18ff */
[----:B------:R-:W-:Y:S05]  /*8330*/  @P0 VIADD R3, R3, 0xa0 ;  /* 0x000000a003030836 */ /* 0x000fea0000000000 */
[----:B------:R-:W-:Y:S04]  /*8340*/  @P0 PRMT R2, R2, 0x654, R3 ;  /* 0x0000065402020816 */ /* 0x000fe80000000003 */
[----:B------:R2:W-:Y:S03]  /*8350*/  @P0 SYNCS.ARRIVE.TRANS64.RED.A1T0 RZ, [R2+URZ], RZ ;  /* 0x000000ff02ff09a7 */ /* 0x0005e600081004ff */
.L_x_129:
[----:B------:R-:W-:Y:S01]  /*8360*/  ISETP.NE.AND P2, PT, R83, RZ, PT ;  /* 0x000000ff5300720c */ /* 0x000fe20003f45270 */
[----:B------:R-:W-:Y:S01]  /*8370*/  UIADD3 UR45, UPT, UPT, UR45, 0x4, URZ ;  /* 0x000000042d2d7890 */ /* 0x000fe2000fffe0ff */
[----:B------:R-:W-:Y:S01]  /*8380*/  ISETP.NE.AND P0, PT, R85, 0x2, PT ;  /* 0x000000025500780c */ /* 0x000fe20003f05270 */
[----:B------:R-:W-:Y:S01]  /*8390*/  IMAD.IADD R20, R29, 0x1, R66 ;  /* 0x000000011d147824 */ /* 0x000fe200078e0242 */
[----:B------:R-:W-:Y:S01]  /*83a0*/  ISETP.NE.AND P1, PT, R0, 0x4, PT ;  /* 0x000000040000780c */ /* 0x000fe20003f25270 */
[----:B------:R-:W-:Y:S01]  /*83b0*/  IMAD.IADD R21, R31, 0x1, R68 ;  /* 0x000000011f157824 */ /* 0x000fe200078e0244 */
[----:B--2---:R-:W-:Y:S02]  /*83c0*/  SEL R2, RZ, 0x1, P0 ;  /* 0x00000001ff027807 */ /* 0x004fe40000000000 */
[----:B------:R-:W-:Y:S02]  /*83d0*/  SEL R3, RZ, 0x1, P1 ;  /* 0x00000001ff037807 */ /* 0x000fe40000800000 */
[----:B------:R-:W-:Y:S02]  /*83e0*/  LOP3.LUT R75, R75, R2, RZ, 0x3c, !PT ;  /* 0x000000024b4b7212 */ /* 0x000fe400078e3cff */
[----:B------:R-:W-:Y:S02]  /*83f0*/  LOP3.LUT R76, R76, R3, RZ, 0x3c, !PT ;  /* 0x000000034c4c7212 */ /* 0x000fe400078e3cff */
[----:B------:R-:W-:Y:S02]  /*8400*/  @P2 R2UR UR44, R74 ;  /* 0x000000004a2c22ca */ /* 0x000fe400000e0000 */
[----:B------:R-:W-:Y:S02]  /*8410*/  SEL R85, R85, RZ, P0 ;  /* 0x000000ff55557207 */ /* 0x000fe40000000000 */
[----:B------:R-:W-:Y:S01]  /*8420*/  SEL R30, R0, RZ, P1 ;  /* 0x000000ff001e7207 */ /* 0x000fe20000800000 */
[----:B------:R-:W-:Y:S10]  /*8430*/  @P2 BRA `(.L_x_130) ;  /* 0xffffffcc00502947 */ /* 0x000ff4000383ffff */
[----:B------:R-:W-:-:S09]  /*8440*/  UISETP.NE.AND UP0, UPT, UR50, URZ, UPT ;  /* 0x000000ff3200728c */ /* 0x000fd2000bf05270 */
[----:B------:R-:W-:Y:S05]  /*8450*/  BRA.U !UP0, `(.L_x_131) ;  /* 0x0000000108487547 */ /* 0x000fea000b800000 */
[----:B------:R-:W2:Y:S02]  /*8460*/  LDCU.64 UR4, c[0x0][0x890] ;  /* 0x00011200ff0477ac */ /* 0x000ea40008000a00 */
[----:B--2---:R-:W-:-:S04]  /*8470*/  UISETP.NE.U32.AND UP0, UPT, UR4, URZ, UPT ;  /* 0x000000ff0400728c */ /* 0x004fc8000bf05070 */
[----:B------:R-:W-:-:S09]  /*8480*/  UISETP.NE.AND.EX UP0, UPT, UR5, URZ, UPT, UP0 ;  /* 0x000000ff0500728c */ /* 0x000fd2000bf05300 */
[----:B------:R-:W-:Y:S05]  /*8490*/  BRA.U UP0, `(.L_x_132) ;  /* 0x00000001000c7547 */ /* 0x000fea000b800000 */
[----:B------:R-:W-:-:S13]  /*84a0*/  FSETP.NEU.AND P0, PT, R35, RZ, PT ;  /* 0x000000ff2300720b */ /* 0x000fda0003f0d000 */
[----:B------:R-:W-:Y:S05]  /*84b0*/  @!P0 EXIT ;  /* 0x000000000000894d */ /* 0x000fea0003800000 */
[----:B------:R-:W-:Y:S05]  /*84c0*/  BRA `(.L_x_131) ;  /* 0x00000000002c7947 */ /* 0x000fea0003800000 */
.L_x_132:
[----:B------:R-:W-:Y:S01]  /*84d0*/  ISETP.NE.AND P0, PT, R84, RZ, PT ;  /* 0x000000ff5400720c */ /* 0x000fe20003f05270 */
[----:B------:R-:W-:-:S12]  /*84e0*/  BSSY.RECONVERGENT B0, `(.L_x_131) ;  /* 0x0000009000007945 */ /* 0x000fd80003800200 */
[----:B------:R-:W-:Y:S05]  /*84f0*/  @P0 BRA `(.L_x_133) ;  /* 0x0000000000140947 */ /* 0x000fea0003800000 */
[----:B------:R-:W2:Y:S02]  /*8500*/  LDCU.64 UR4, c[0x0][0x888] ;  /* 0x00011100ff0477ac */ /* 0x000ea40008000a00 */
[----:B--2---:R-:W-:-:S04]  /*8510*/  ISETP.NE.U32.AND P0, PT, RZ, UR4, PT ;  /* 0x00000004ff007c0c */ /* 0x004fc8000bf05070 */
[----:B------:R-:W-:-:S13]  /*8520*/  ISETP.NE.AND.EX P0, PT, RZ, UR5, PT, P0 ;  /* 0x00000005ff007c0c */ /* 0x000fda000bf05300 */
[----:B------:R-:W-:Y:S05]  /*8530*/  @!P0 EXIT ;  /* 0x000000000000894d */ /* 0x000fea0003800000 */
[----:B------:R-:W-:Y:S05]  /*8540*/  BRA `(.L_x_134) ;  /* 0x0000000000087947 */ /* 0x000fea0003800000 */
.L_x_133:
[----:B------:R-:W-:-:S13]  /*8550*/  FSETP.NEU.AND P0, PT, R35, RZ, PT ;  /* 0x000000ff2300720b */ /* 0x000fda0003f0d000 */
[----:B------:R-:W-:Y:S05]  /*8560*/  @!P0 EXIT ;  /* 0x000000000000894d */ /* 0x000fea0003800000 */
.L_x_134:
[----:B------:R-:W-:Y:S05]  /*8570*/  BSYNC.RECONVERGENT B0 ;  /* 0x0000000000007941 */ /* 0x000fea0003800200 */
.L_x_131:
[----:B------:R-:W-:Y:S01]  /*8580*/  ULEA UR4, UR51, UR36, 0x3 ;  /* 0x0000002433047291 */ /* 0x000fe2000f8e18ff */
[----:B------:R-:W-:-:S04]  /*8590*/  DEPBAR.LE SB0, 0x0 ;  /* 0x000080000000791a */ /* 0x000fc80000000000 */
[----:B------:R-:W-:-:S04]  /*85a0*/  UIADD3 UR4, UPT, UPT, UR4, 0xa0, URZ ;  /* 0x000000a004047890 */ /* 0x000fc8000fffe0ff */
[----:B------:R-:W-:-:S09]  /*85b0*/  UPRMT UR4, UR37, 0x654, UR4 ;  /* 0x0000065425047896 */ /* 0x000fd20008000004 */
[----:B------:R-:W-:Y:S01]  /*85c0*/  SYNCS.ARRIVE.TRANS64.RED.A1T0 RZ, [UR4], RZ ;  /* 0x000000ffffff79a7 */ /* 0x000fe20008100404 */
[----:B------:R-:W-:Y:S05]  /*85d0*/  EXIT ;  /* 0x000000000000794d */ /* 0x000fea0003800000 */
.L_x_19:
[----:B--2---:R2:W1:Y:S02]  /*85e0*/  SYNCS.PHASECHK.TRANS64.TRYWAIT P0, [R3+URZ+0x140], R2 ;  /* 0x00014002030075a7 */ /* 0x00446400080011ff */
[----:B-1----:R-:W-:Y:S05]  /*85f0*/  @!P0 NANOSLEEP.SYNCS 0x989680 ;  /* 0x009896800000895d */ /* 0x002fea0003900000 */
[----:B------:R-:W1:Y:S02]  /*8600*/  @!P0 SYNCS.PHASECHK.TRANS64 P0, [R3+URZ+0x140], R2 ;  /* 0x00014002030085a7 */ /* 0x000e6400080010ff */
[----:B-1----:R-:W-:Y:S05]  /*8610*/  @!P0 BRA `(.L_x_19) ;  /* 0xfffffffc00f08947 */ /* 0x002fea000383ffff */
[----:B------:R-:W-:Y:S05]  /*8620*/  BRA `(.L_x_135) ;  /* 0xffffff9000107947 */ /* 0x000fea000383ffff */
.L_x_22:
[----:B-1----:R-:W-:-:S07]  /*8630*/  MOV R2, UR41 ;  /* 0x0000002900027c02 */ /* 0x002fce0008000f00 */
.L_x_136:
[----:B-1----:R1:W2:Y:S02]  /*8640*/  SYNCS.PHASECHK.TRANS64.TRYWAIT P0, [R2+URZ+0x40], R5 ;  /* 0x00004005020075a7 */ /* 0x0022a400080011ff */
[----:B--2---:R-:W-:Y:S05]  /*8650*/  @!P0 NANOSLEEP.SYNCS 0x989680 ;  /* 0x009896800000895d */ /* 0x004fea0003900000 */
[----:B------:R-:W2:Y:S02]  /*8660*/  @!P0 SYNCS.PHASECHK.TRANS64 P0, [R2+URZ+0x40], R5 ;  /* 0x00004005020085a7 */ /* 0x000ea400080010ff */
[----:B--2---:R-:W-:Y:S05]  /*8670*/  @!P0 BRA `(.L_x_136) ;  /* 0xfffffffc00f08947 */ /* 0x004fea000383ffff */
[----:B------:R-:W-:Y:S05]  /*8680*/  BRA `(.L_x_21) ;  /* 0xffffff90006c7947 */ /* 0x000fea000383ffff */
.L_x_28:
[----:B-1----:R-:W-:-:S07]  /*8690*/  MOV R2, UR41 ;  /* 0x0000002900027c02 */ /* 0x002fce0008000f00 */
.L_x_137:
[----:B-1----:R1:W2:Y:S02]  /*86a0*/  SYNCS.PHASECHK.TRANS64.TRYWAIT P0, [R2+URZ+0x40], R5 ;  /* 0x00004005020075a7 */ /* 0x0022a400080011ff */
[----:B--2---:R-:W-:Y:S05]  /*86b0*/  @!P0 NANOSLEEP.SYNCS 0x989680 ;  /* 0x009896800000895d */ /* 0x004fea0003900000 */
[----:B------:R-:W2:Y:S02]  /*86c0*/  @!P0 SYNCS.PHASECHK.TRANS64 P0, [R2+URZ+0x40], R5 ;  /* 0x00004005020085a7 */ /* 0x000ea400080010ff */
[----:B--2---:R-:W-:Y:S05]  /*86d0*/  @!P0 BRA `(.L_x_137) ;  /* 0xfffffffc00f08947 */ /* 0x004fea000383ffff */
[----:B------:R-:W-:Y:S05]  /*86e0*/  BRA `(.L_x_27) ;  /* 0xffffff94005c7947 */ /* 0x000fea000383ffff */
.L_x_32:
[----:B-1----:R1:W2:Y:S02]  /*86f0*/  SYNCS.PHASECHK.TRANS64.TRYWAIT P0, [R2+URZ+0xd0], R3 ;  /* 0x0000d003020075a7 */ /* 0x0022a400080011ff */
[----:B--2---:R-:W-:Y:S05]  /*8700*/  @!P0 NANOSLEEP.SYNCS 0x989680 ;  /* 0x009896800000895d */ /* 0x004fea0003900000 */
[----:B------:R-:W2:Y:S02]  /*8710*/  @!P0 SYNCS.PHASECHK.TRANS64 P0, [R2+URZ+0xd0], R3 ;  /* 0x0000d003020085a7 */ /* 0x000ea400080010ff */
[----:B--2---:R-:W-:Y:S05]  /*8720*/  @!P0 BRA `(.L_x_32) ;  /* 0xfffffffc00f08947 */ /* 0x004fea000383ffff */
[----:B------:R-:W-:Y:S05]  /*8730*/  BRA `(.L_x_138) ;  /* 0xffffff9800207947 */ /* 0x000fea000383ffff */
.L_x_36:
[----:B----4-:R-:W-:-:S07]  /*8740*/  MOV R0, UR5 ;  /* 0x0000000500007c02 */ /* 0x010fce0008000f00 */
.L_x_139:
[----:B-1----:R1:W2:Y:S02]  /*8750*/  SYNCS.PHASECHK.TRANS64.TRYWAIT P0, [R0+URZ], R3 ;  /* 0x00000003000075a7 */ /* 0x0022a400080011ff */
[----:B--2---:R-:W-:Y:S05]  /*8760*/  @!P0 NANOSLEEP.SYNCS 0x989680 ;  /* 0x009896800000895d */ /* 0x004fea0003900000 */
[----:B------:R-:W2:Y:S02]  /*8770*/  @!P0 SYNCS.PHASECHK.TRANS64 P0, [R0+URZ], R3 ;  /* 0x00000003000085a7 */ /* 0x000ea400080010ff */
[----:B--2---:R-:W-:Y:S05]  /*8780*/  @!P0 BRA `(.L_x_139) ;  /* 0xfffffffc00f08947 */ /* 0x004fea000383ffff */
[----:B------:R-:W-:Y:S05]  /*8790*/  BRA `(.L_x_140) ;  /* 0xffffff9c00907947 */ /* 0x000fea000383ffff */
.L_x_37:
[----:B----4-:R-:W-:-:S07]  /*87a0*/  MOV R0, UR5 ;  /* 0x0000000500007c02 */ /* 0x010fce0008000f00 */
.L_x_141:
[----:B-1----:R1:W2:Y:S02]  /*87b0*/  SYNCS.PHASECHK.TRANS64.TRYWAIT P0, [R0+URZ], R3 ;  /* 0x00000003000075a7 */ /* 0x0022a400080011ff */
[----:B--2---:R-:W-:Y:S05]  /*87c0*/  @!P0 NANOSLEEP.SYNCS 0x989680 ;  /* 0x009896800000895d */ /* 0x004fea0003900000 */
[----:B------:R-:W2:Y:S02]  /*87d0*/  @!P0 SYNCS.PHASECHK.TRANS64 P0, [R0+URZ], R3 ;  /* 0x00000003000085a7 */ /* 0x000ea400080010ff */
[----:B--2---:R-:W-:Y:S05]  /*87e0*/  @!P0 BRA `(.L_x_141) ;  /* 0xfffffffc00f08947 */ /* 0x004fea000383ffff */
[----:B------:R-:W-:Y:S05]  /*87f0*/  BRA `(.L_x_142) ;  /* 0xffffff9c009c7947 */ /* 0x000fea000383ffff */
.L_x_38:
[----:B----4-:R-:W-:-:S07]  /*8800*/  MOV R0, UR5 ;  /* 0x0000000500007c02 */ /* 0x010fce0008000f00 */
.L_x_143:
[----:B-1----:R1:W2:Y:S02]  /*8810*/  SYNCS.PHASECHK.TRANS64.TRYWAIT P0, [R0+URZ], R3 ;  /* 0x00000003000075a7 */ /* 0x0022a400080011ff */
[----:B--2---:R-:W-:Y:S05]  /*8820*/  @!P0 NANOSLEEP.SYNCS 0x989680 ;  /* 0x009896800000895d */ /* 0x004fea0003900000 */
[----:B------:R-:W2:Y:S02]  /*8830*/  @!P0 SYNCS.PHASECHK.TRANS64 P0, [R0+URZ], R3 ;  /* 0x00000003000085a7 */ /* 0x000ea400080010ff */
[----:B--2---:R-:W-:Y:S05]  /*8840*/  @!P0 BRA `(.L_x_143) ;  /* 0xfffffffc00f08947 */ /* 0x004fea000383ffff */
[----:B------:R-:W-:Y:S05]  /*8850*/  BRA `(.L_x_144) ;  /* 0xffffff9c00a87947 */ /* 0x000fea000383ffff */
.L_x_39:
[----:B----4-:R-:W-:-:S07]  /*8860*/  MOV R0, UR5 ;  /* 0x0000000500007c02 */ /* 0x010fce0008000f00 */
.L_x_145:
[----:B-1----:R1:W2:Y:S02]  /*8870*/  SYNCS.PHASECHK.TRANS64.TRYWAIT P0, [R0+URZ], R3 ;  /* 0x00000003000075a7 */ /* 0x0022a400080011ff */
[----:B--2---:R-:W-:Y:S05]  /*8880*/  @!P0 NANOSLEEP.SYNCS 0x989680 ;  /* 0x009896800000895d */ /* 0x004fea0003900000 */
[----:B------:R-:W2:Y:S02]  /*8890*/  @!P0 SYNCS.PHASECHK.TRANS64 P0, [R0+URZ], R3 ;  /* 0x00000003000085a7 */ /* 0x000ea400080010ff */
[----:B--2---:R-:W-:Y:S05]  /*88a0*/  @!P0 BRA `(.L_x_145) ;  /* 0xfffffffc00f08947 */ /* 0x004fea000383ffff */
[----:B------:R-:W-:Y:S05]  /*88b0*/  BRA `(.L_x_146) ;  /* 0xffffff9c00b47947 */ /* 0x000fea000383ffff */
.L_x_40:
[----:B----4-:R-:W-:-:S07]  /*88c0*/  MOV R0, UR5 ;  /* 0x0000000500007c02 */ /* 0x010fce0008000f00 */
.L_x_147:
[----:B-1----:R1:W2:Y:S02]  /*88d0*/  SYNCS.PHASECHK.TRANS64.TRYWAIT P0, [R0+URZ], R3 ;  /* 0x00000003000075a7 */ /* 0x0022a400080011ff */
[----:B--2---:R-:W-:Y:S05]  /*88e0*/  @!P0 NANOSLEEP.SYNCS 0x989680 ;  /* 0x009896800000895d */ /* 0x004fea0003900000 */
[----:B------:R-:W2:Y:S02]  /*88f0*/  @!P0 SYNCS.PHASECHK.TRANS64 P0, [R0+URZ], R3 ;  /* 0x00000003000085a7 */ /* 0x000ea400080010ff */
[----:B--2---:R-:W-:Y:S05]  /*8900*/  @!P0 BRA `(.L_x_147) ;  /* 0xfffffffc00f08947 */ /* 0x004fea000383ffff */
[----:B------:R-:W-:Y:S05]  /*8910*/  BRA `(.L_x_148) ;  /* 0xffffff9c00c07947 */ /* 0x000fea000383ffff */
.L_x_41:
[----:B----4-:R-:W-:-:S07]  /*8920*/  MOV R0, UR5 ;  /* 0x0000000500007c02 */ /* 0x010fce0008000f00 */
.L_x_149:
[----:B-1----:R1:W2:Y:S02]  /*8930*/  SYNCS.PHASECHK.TRANS64.TRYWAIT P0, [R0+URZ], R3 ;  /* 0x00000003000075a7 */ /* 0x0022a400080011ff */
[----:B--2---:R-:W-:Y:S05]  /*8940*/  @!P0 NANOSLEEP.SYNCS 0x989680 ;  /* 0x009896800000895d */ /* 0x004fea0003900000 */
[----:B------:R-:W2:Y:S02]  /*8950*/  @!P0 SYNCS.PHASECHK.TRANS64 P0, [R0+URZ], R3 ;  /* 0x00000003000085a7 */ /* 0x000ea400080010ff */
[----:B--2---:R-:W-:Y:S05]  /*8960*/  @!P0 BRA `(.L_x_149) ;  /* 0xfffffffc00f08947 */ /* 0x004fea000383ffff */
[----:B------:R-:W-:Y:S05]  /*8970*/  BRA `(.L_x_150) ;  /* 0xffffff9c00cc7947 */ /* 0x000fea000383ffff */
.L_x_42:
[----:B----4-:R-:W-:-:S07]  /*8980*/  MOV R0, UR5 ;  /* 0x0000000500007c02 */ /* 0x010fce0008000f00 */
.L_x_151:
[----:B-1----:R1:W2:Y:S02]  /*8990*/  SYNCS.PHASECHK.TRANS64.TRYWAIT P0, [R0+URZ], R3 ;  /* 0x00000003000075a7 */ /* 0x0022a400080011ff */
[----:B--2---:R-:W-:Y:S05]  /*89a0*/  @!P0 NANOSLEEP.SYNCS 0x989680 ;  /* 0x009896800000895d */ /* 0x004fea0003900000 */
[----:B------:R-:W2:Y:S02]  /*89b0*/  @!P0 SYNCS.PHASECHK.TRANS64 P0, [R0+URZ], R3 ;  /* 0x00000003000085a7 */ /* 0x000ea400080010ff */
[----:B--2---:R-:W-:Y:S05]  /*89c0*/  @!P0 BRA `(.L_x_151) ;  /* 0xfffffffc00f08947 */ /* 0x004fea000383ffff */
[----:B------:R-:W-:Y:S05]  /*89d0*/  BRA `(.L_x_152) ;  /* 0xffffff9c00d87947 */ /* 0x000fea000383ffff */
.L_x_45:
[----:B-1----:R1:W2:Y:S02]  /*89e0*/  SYNCS.PHASECHK.TRANS64.TRYWAIT P0, [R0+URZ+0x130], R5 ;  /* 0x00013005000075a7 */ /* 0x0022a400080011ff */
[----:B--2---:R-:W-:Y:S05]  /*89f0*/  @!P0 NANOSLEEP.SYNCS 0x989680 ;  /* 0x009896800000895d */ /* 0x004fea0003900000 */
[----:B------:R-:W2:Y:S02]  /*8a00*/  @!P0 SYNCS.PHASECHK.TRANS64 P0, [R0+URZ+0x130], R5 ;  /* 0x00013005000085a7 */ /* 0x000ea400080010ff */
[----:B--2---:R-:W-:Y:S05]  /*8a10*/  @!P0 BRA `(.L_x_45) ;  /* 0xfffffffc00f08947 */ /* 0x004fea000383ffff */
[----:B------:R-:W-:Y:S05]  /*8a20*/  BRA `(.L_x_153) ;  /* 0xffffffa000347947 */ /* 0x000fea000383ffff */
.L_x_46:
[----:B------:R-:W-:-:S07]  /*8a30*/  MOV R0, UR5 ;  /* 0x0000000500007c02 */ /* 0x000fce0008000f00 */
.L_x_154:
[----:B-1----:R1:W2:Y:S02]  /*8a40*/  SYNCS.PHASECHK.TRANS64.TRYWAIT P0, [R0+URZ+0xe0], R5 ;  /* 0x0000e005000075a7 */ /* 0x0022a400080011ff */
[----:B--2---:R-:W-:Y:S05]  /*8a50*/  @!P0 NANOSLEEP.SYNCS 0x989680 ;  /* 0x009896800000895d */ /* 0x004fea0003900000 */
[----:B------:R-:W2:Y:S02]  /*8a60*/  @!P0 SYNCS.PHASECHK.TRANS64 P0, [R0+URZ+0xe0], R5 ;  /* 0x0000e005000085a7 */ /* 0x000ea400080010ff */
[----:B--2---:R-:W-:Y:S05]  /*8a70*/  @!P0 BRA `(.L_x_154) ;  /* 0xfffffffc00f08947 */ /* 0x004fea000383ffff */
[----:B------:R-:W-:Y:S05]  /*8a80*/  BRA `(.L_x_155) ;  /* 0xffffffa000447947 */ /* 0x000fea000383ffff */
.L_x_47:
[----:B-1----:R1:W2:Y:S02]  /*8a90*/  SYNCS.PHASECHK.TRANS64.TRYWAIT P1, [R0+URZ+0xd0], R5 ;  /* 0x0000d005000075a7 */ /* 0x0022a400080211ff */
[----:B--2---:R-:W-:Y:S05]  /*8aa0*/  @!P1 NANOSLEEP.SYNCS 0x989680 ;  /* 0x009896800000995d */ /* 0x004fea0003900000 */
[----:B------:R-:W2:Y:S02]  /*8ab0*/  @!P1 SYNCS.PHASECHK.TRANS64 P1, [R0+URZ+0xd0], R5 ;  /* 0x0000d005000095a7 */ /* 0x000ea400080210ff */
[----:B--2---:R-:W-:Y:S05]  /*8ac0*/  @!P1 BRA `(.L_x_47) ;  /* 0xfffffffc00f09947 */ /* 0x004fea000383ffff */
[----:B------:R-:W-:Y:S05]  /*8ad0*/  BRA `(.L_x_156) ;  /* 0xffffffa000747947 */ /* 0x000fea000383ffff */
.L_x_50:
[----:B------:R-:W-:-:S07]  /*8ae0*/  MOV R0, UR5 ;  /* 0x0000000500007c02 */ /* 0x000fce0008000f00 */
.L_x_157:
[----:B-1----:R1:W2:Y:S02]  /*8af0*/  SYNCS.PHASECHK.TRANS64.TRYWAIT P0, [R0+URZ+0xe0], R3 ;  /* 0x0000e003000075a7 */ /* 0x0022a400080011ff */
[----:B--2---:R-:W-:Y:S05]  /*8b00*/  @!P0 NANOSLEEP.SYNCS 0x989680 ;  /* 0x009896800000895d */ /* 0x004fea0003900000 */
[----:B------:R-:W2:Y:S02]  /*8b10*/  @!P0 SYNCS.PHASECHK.TRANS64 P0, [R0+URZ+0xe0], R3 ;  /* 0x0000e003000085a7 */ /* 0x000ea400080010ff */
[----:B--2---:R-:W-:Y:S05]  /*8b20*/  @!P0 BRA `(.L_x_157) ;  /* 0xfffffffc00f08947 */ /* 0x004fea000383ffff */
[----:B------:R-:W-:Y:S05]  /*8b30*/  BRA `(.L_x_49) ;  /* 0xffffffa000c87947 */ /* 0x000fea000383ffff */
.L_x_57:
[----:B-1----:R1:W2:Y:S02]  /*8b40*/  SYNCS.PHASECHK.TRANS64.TRYWAIT P1, [R0+URZ+0xd0], R5 ;  /* 0x0000d005000075a7 */ /* 0x0022a400080211ff */
[----:B--2---:R-:W-:Y:S05]  /*8b50*/  @!P1 NANOSLEEP.SYNCS 0x989680 ;  /* 0x009896800000995d */ /* 0x004fea0003900000 */
[----:B------:R-:W2:Y:S02]  /*8b60*/  @!P1 SYNCS.PHASECHK.TRANS64 P1, [R0+URZ+0xd0], R5 ;  /* 0x0000d005000095a7 */ /* 0x000ea400080210ff */
[----:B--2---:R-:W-:Y:S05]  /*8b70*/  @!P1 BRA `(.L_x_57) ;  /* 0xfffffffc00f09947 */ /* 0x004fea000383ffff */
[----:B------:R-:W-:Y:S05]  /*8b80*/  BRA `(.L_x_158) ;  /* 0xffffffa800387947 */ /* 0x000fea000383ffff */
.L_x_58:
[----:B------:R-:W-:-:S07]  /*8b90*/  MOV R3, UR7 ;  /* 0x0000000700037c02 */ /* 0x000fce0008000f00 */
.L_x_159:
[----:B-1----:R1:W2:Y:S02]  /*8ba0*/  SYNCS.PHASECHK.TRANS64.TRYWAIT P0, [R3+URZ+0x110], R0 ;  /* 0x00011000030075a7 */ /* 0x0022a400080011ff */
[----:B--2---:R-:W-:Y:S05]  /*8bb0*/  @!P0 NANOSLEEP.SYNCS 0x989680 ;  /* 0x009896800000895d */ /* 0x004fea0003900000 */
[----:B------:R-:W2:Y:S02]  /*8bc0*/  @!P0 SYNCS.PHASECHK.TRANS64 P0, [R3+URZ+0x110], R0 ;  /* 0x00011000030085a7 */ /* 0x000ea400080010ff */
[----:B--2---:R-:W-:Y:S05]  /*8bd0*/  @!P0 BRA `(.L_x_159) ;  /* 0xfffffffc00f08947 */ /* 0x004fea000383ffff */
[----:B------:R-:W-:Y:S05]  /*8be0*/  BRA `(.L_x_160) ;  /* 0xffffffa800707947 */ /* 0x000fea000383ffff */
.L_x_61:
[----:B------:R-:W-:Y:S07]  /*8bf0*/  MOV R0, UR6 ;  /* 0x0000000600007c02 */ /* 0x000fee0008000f00 */
.L_x_161:
[----:B-1----:R1:W2:Y:S02]  /*8c00*/  SYNCS.PHASECHK.TRANS64.TRYWAIT P0, [R0+URZ], R3 ;  /* 0x00000003000075a7 */ /* 0x0022a400080011ff */
[----:B--2---:R-:W-:Y:S05]  /*8c10*/  @!P0 NANOSLEEP.SYNCS 0x989680 ;  /* 0x009896800000895d */ /* 0x004fea0003900000 */
[----:B------:R-:W2:Y:S02]  /*8c20*/  @!P0 SYNCS.PHASECHK.TRANS64 P0, [R0+URZ], R3 ;  /* 0x00000003000085a7 */ /* 0x000ea400080010ff */
[----:B--2---:R-:W-:Y:S05]  /*8c30*/  @!P0 BRA `(.L_x_161) ;  /* 0xfffffffc00f08947 */ /* 0x004fea000383ffff */
[----:B------:R-:W-:Y:S05]  /*8c40*/  BRA `(.L_x_60) ;  /* 0xffffffa8008c7947 */ /* 0x000fea000383ffff */
.L_x_64:
[----:B------:R-:W-:-:S07]  /*8c50*/  MOV R0, UR6 ;  /* 0x0000000600007c02 */ /* 0x000fce0008000f00 */
.L_x_162:
[----:B--2---:R2:W4:Y:S02]  /*8c60*/  SYNCS.PHASECHK.TRANS64.TRYWAIT P0, [R0+URZ], R3 ;  /* 0x00000003000075a7 */ /* 0x00452400080011ff */
[----:B----4-:R-:W-:Y:S05]  /*8c70*/  @!P0 NANOSLEEP.SYNCS 0x989680 ;  /* 0x009896800000895d */ /* 0x010fea0003900000 */
[----:B------:R-:W4:Y:S02]  /*8c80*/  @!P0 SYNCS.PHASECHK.TRANS64 P0, [R0+URZ], R3 ;  /* 0x00000003000085a7 */ /* 0x000f2400080010ff */
[----:B----4-:R-:W-:Y:S05]  /*8c90*/  @!P0 BRA `(.L_x_162) ;  /* 0xfffffffc00f08947 */ /* 0x010fea000383ffff */
[----:B------:R-:W-:Y:S05]  /*8ca0*/  BRA `(.L_x_163) ;  /* 0xffffffac00687947 */ /* 0x000fea000383ffff */
.L_x_65:
[----:B------:R-:W-:-:S07]  /*8cb0*/  MOV R0, UR6 ;  /* 0x0000000600007c02 */ /* 0x000fce0008000f00 */
.L_x_164:
[----:B-1----:R1:W2:Y:S02]  /*8cc0*/  SYNCS.PHASECHK.TRANS64.TRYWAIT P0, [R0+URZ], R3 ;  /* 0x00000003000075a7 */ /* 0x0022a400080011ff */
[----:B--2---:R-:W-:Y:S05]  /*8cd0*/  @!P0 NANOSLEEP.SYNCS 0x989680 ;  /* 0x009896800000895d */ /* 0x004fea0003900000 */
[----:B------:R-:W2:Y:S02]  /*8ce0*/  @!P0 SYNCS.PHASECHK.TRANS64 P0, [R0+URZ], R3 ;  /* 0x00000003000085a7 */ /* 0x000ea400080010ff */
[----:B--2---:R-:W-:Y:S05]  /*8cf0*/  @!P0 BRA `(.L_x_164) ;  /* 0xfffffffc00f08947 */ /* 0x004fea000383ffff */
[----:B------:R-:W-:Y:S05]  /*8d00*/  BRA `(.L_x_165) ;  /* 0xffffffac00747947 */ /* 0x000fea000383ffff */
.L_x_66:
[----:B------:R-:W-:-:S07]  /*8d10*/  MOV R0, UR6 ;  /* 0x0000000600007c02 */ /* 0x000fce0008000f00 */
.L_x_166:
[----:B-1----:R1:W2:Y:S02]  /*8d20*/  SYNCS.PHASECHK.TRANS64.TRYWAIT P0, [R0+URZ], R3 ;  /* 0x00000003000075a7 */ /* 0x0022a400080011ff */
[----:B--2---:R-:W-:Y:S05]  /*8d30*/  @!P0 NANOSLEEP.SYNCS 0x989680 ;  /* 0x009896800000895d */ /* 0x004fea0003900000 */
[----:B------:R-:W2:Y:S02]  /*8d40*/  @!P0 SYNCS.PHASECHK.TRANS64 P0, [R0+URZ], R3 ;  /* 0x00000003000085a7 */ /* 0x000ea400080010ff */
[----:B--2---:R-:W-:Y:S05]  /*8d50*/  @!P0 BRA `(.L_x_166) ;  /* 0xfffffffc00f08947 */ /* 0x004fea000383ffff */
[----:B------:R-:W-:Y:S05]  /*8d60*/  BRA `(.L_x_167) ;  /* 0xffffffac00807947 */ /* 0x000fea000383ffff */
.L_x_67:
[----:B------:R-:W-:-:S07]  /*8d70*/  MOV R0, UR7 ;  /* 0x0000000700007c02 */ /* 0x000fce0008000f00 */
.L_x_168:
[----:B-1----:R1:W2:Y:S02]  /*8d80*/  SYNCS.PHASECHK.TRANS64.TRYWAIT P0, [R0+URZ], R3 ;  /* 0x00000003000075a7 */ /* 0x0022a400080011ff */
[----:B--2---:R-:W-:Y:S05]  /*8d90*/  @!P0 NANOSLEEP.SYNCS 0x989680 ;  /* 0x009896800000895d */ /* 0x004fea0003900000 */
[----:B------:R-:W2:Y:S02]  /*8da0*/  @!P0 SYNCS.PHASECHK.TRANS64 P0, [R0+URZ], R3 ;  /* 0x00000003000085a7 */ /* 0x000ea400080010ff */
[----:B--2---:R-:W-:Y:S05]  /*8db0*/  @!P0 BRA `(.L_x_168) ;  /* 0xfffffffc00f08947 */ /* 0x004fea000383ffff */
[----:B------:R-:W-:Y:S05]  /*8dc0*/  BRA `(.L_x_169) ;  /* 0xffffffac008c7947 */ /* 0x000fea000383ffff */
.L_x_72:
[----:B--2---:R2:W3:Y:S02]  /*8dd0*/  SYNCS.PHASECHK.TRANS64.TRYWAIT P0, [R0+URZ+0xd0], R3 ;  /* 0x0000d003000075a7 */ /* 0x0044e400080011ff */
[----:B---3--:R-:W-:Y:S05]  /*8de0*/  @!P0 NANOSLEEP.SYNCS 0x989680 ;  /* 0x009896800000895d */ /* 0x008fea0003900000 */
[----:B------:R-:W3:Y:S02]  /*8df0*/  @!P0 SYNCS.PHASECHK.TRANS64 P0, [R0+URZ+0xd0], R3 ;  /* 0x0000d003000085a7 */ /* 0x000ee400080010ff */
[----:B---3--:R-:W-:Y:S05]  /*8e00*/  @!P0 BRA `(.L_x_72) ;  /* 0xfffffffc00f08947 */ /* 0x008fea000383ffff */
[----:B------:R-:W-:Y:S05]  /*8e10*/  BRA `(.L_x_170) ;  /* 0xffffffb000987947 */ /* 0x000fea000383ffff */
.L_x_75:
[----:B------:R-:W-:Y:S07]  /*8e20*/  MOV R0, UR7 ;  /* 0x0000000700007c02 */ /* 0x000fee0008000f00 */
.L_x_171:
[----:B--2---:R2:W3:Y:S02]  /*8e30*/  SYNCS.PHASECHK.TRANS64.TRYWAIT P0, [R0+URZ+0xc8], R3 ;  /* 0x0000c803000075a7 */ /* 0x0044e400080011ff */
[----:B---3--:R-:W-:Y:S05]  /*8e40*/  @!P0 NANOSLEEP.SYNCS 0x989680 ;  /* 0x009896800000895d */ /* 0x008fea0003900000 */
[----:B------:R-:W3:Y:S02]  /*8e50*/  @!P0 SYNCS.PHASECHK.TRANS64 P0, [R0+URZ+0xc8], R3 ;  /* 0x0000c803000085a7 */ /* 0x000ee400080010ff */
[----:B---3--:R-:W-:Y:S05]  /*8e60*/  @!P0 BRA `(.L_x_171) ;  /* 0xfffffffc00f08947 */ /* 0x008fea000383ffff */
[----:B------:R-:W-:Y:S05]  /*8e70*/  BRA `(.L_x_74) ;  /* 0xffffffb400787947 */ /* 0x000fea000383ffff */
.L_x_78:
[----:B------:R-:W-:Y:S07]  /*8e80*/  MOV R3, UR7 ;  /* 0x0000000700037c02 */ /* 0x000fee0008000f00 */
.L_x_172:
[----:B-1----:R1:W2:Y:S02]  /*8e90*/  SYNCS.PHASECHK.TRANS64.TRYWAIT P0, [R3+URZ+0xa0], R12 ;  /* 0x0000a00c030075a7 */ /* 0x0022a400080011ff */
[----:B--2---:R-:W-:Y:S05]  /*8ea0*/  @!P0 NANOSLEEP.SYNCS 0x989680 ;  /* 0x009896800000895d */ /* 0x004fea0003900000 */
[----:B------:R-:W2:Y:S02]  /*8eb0*/  @!P0 SYNCS.PHASECHK.TRANS64 P0, [R3+URZ+0xa0], R12 ;  /* 0x0000a00c030085a7 */ /* 0x000ea400080010ff */
[----:B--2---:R-:W-:Y:S05]  /*8ec0*/  @!P0 BRA `(.L_x_172) ;  /* 0xfffffffc00f08947 */ /* 0x004fea000383ffff */
[----:B------:R-:W-:Y:S05]  /*8ed0*/  BRA `(.L_x_173) ;  /* 0xffffffb400f07947 */ /* 0x000fea000383ffff */
.L_x_79:
[----:B-1----:R-:W-:Y:S07]  /*8ee0*/  MOV R3, UR7 ;  /* 0x0000000700037c02 */ /* 0x002fee0008000f00 */
.L_x_174:
[----:B-1----:R1:W2:Y:S02]  /*8ef0*/  SYNCS.PHASECHK.TRANS64.TRYWAIT P0, [R3+URZ+0xa8], R12 ;  /* 0x0000a80c030075a7 */ /* 0x0022a400080011ff */
[----:B--2---:R-:W-:Y:S05]  /*8f00*/  @!P0 NANOSLEEP.SYNCS 0x989680 ;  /* 0x009896800000895d */ /* 0x004fea0003900000 */
[----:B------:R-:W2:Y:S02]  /*8f10*/  @!P0 SYNCS.PHASECHK.TRANS64 P0, [R3+URZ+0xa8], R12 ;  /* 0x0000a80c030085a7 */ /* 0x000ea400080010ff */
[----:B--2---:R-:W-:Y:S05]  /*8f20*/  @!P0 BRA `(.L_x_174) ;  /* 0xfffffffc00f08947 */ /* 0x004fea000383ffff */
[----:B------:R-:W-:Y:S05]  /*8f30*/  BRA `(.L_x_175) ;  /* 0xffffffb800307947 */ /* 0x000fea000383ffff */
.L_x_80:
[----:B-1----:R-:W-:Y:S07]  /*8f40*/  MOV R3, UR7 ;  /* 0x0000000700037c02 */ /* 0x002fee0008000f00 */
.L_x_176:
[----:B-1----:R1:W2:Y:S02]  /*8f50*/  SYNCS.PHASECHK.TRANS64.TRYWAIT P0, [R3+URZ+0xb0], R12 ;  /* 0x0000b00c030075a7 */ /* 0x0022a400080011ff */
[----:B--2---:R-:W-:Y:S05]  /*8f60*/  @!P0 NANOSLEEP.SYNCS 0x989680 ;  /* 0x009896800000895d */ /* 0x004fea0003900000 */
[----:B------:R-:W2:Y:S02]  /*8f70*/  @!P0 SYNCS.PHASECHK.TRANS64 P0, [R3+URZ+0xb0], R12 ;  /* 0x0000b00c030085a7 */ /* 0x000ea400080010ff */
[----:B--2---:R-:W-:Y:S05]  /*8f80*/  @!P0 BRA `(.L_x_176) ;  /* 0xfffffffc00f08947 */ /* 0x004fea000383ffff */
[----:B------:R-:W-:Y:S05]  /*8f90*/  BRA `(.L_x_177) ;  /* 0xffffffb800787947 */ /* 0x000fea000383ffff */
.L_x_81:
[----:B------:R-:W-:Y:S07]  /*8fa0*/  MOV R3, UR7 ;  /* 0x0000000700037c02 */ /* 0x000fee0008000f00 */
.L_x_178:
[----:B-1----:R1:W2:Y:S02]  /*8fb0*/  SYNCS.PHASECHK.TRANS64.TRYWAIT P0, [R3+URZ+0xb8], R12 ;  /* 0x0000b80c030075a7 */ /* 0x0022a400080011ff */
[----:B--2---:R-:W-:Y:S05]  /*8fc0*/  @!P0 NANOSLEEP.SYNCS 0x989680 ;  /* 0x009896800000895d */ /* 0x004fea0003900000 */
[----:B------:R-:W2:Y:S02]  /*8fd0*/  @!P0 SYNCS.PHASECHK.TRANS64 P0, [R3+URZ+0xb8], R12 ;  /* 0x0000b80c030085a7 */ /* 0x000ea400080010ff */
[----:B--2---:R-:W-:Y:S05]  /*8fe0*/  @!P0 BRA `(.L_x_178) ;  /* 0xfffffffc00f08947 */ /* 0x004fea000383ffff */
[----:B------:R-:W-:Y:S05]  /*8ff0*/  BRA `(.L_x_179) ;  /* 0xffffffbc00007947 */ /* 0x000fea000383ffff */
.L_x_83:
[----:B------:R-:W-:-:S07]  /*9000*/  MOV R0, UR7 ;  /* 0x0000000700007c02 */ /* 0x000fce0008000f00 */
.L_x_180:
[----:B-1----:R1:W3:Y:S02]  /*9010*/  SYNCS.PHASECHK.TRANS64.TRYWAIT P0, [R0+URZ+0xa0], R3 ;  /* 0x0000a003000075a7 */ /* 0x0022e400080011ff */
[----:B---3--:R-:W-:Y:S05]  /*9020*/  @!P0 NANOSLEEP.SYNCS 0x989680 ;  /* 0x009896800000895d */ /* 0x008fea0003900000 */
[----:B------:R-:W3:Y:S02]  /*9030*/  @!P0 SYNCS.PHASECHK.TRANS64 P0, [R0+URZ+0xa0], R3 ;  /* 0x0000a003000085a7 */ /* 0x000ee400080010ff */
[----:B---3--:R-:W-:Y:S05]  /*9040*/  @!P0 BRA `(.L_x_180) ;  /* 0xfffffffc00f08947 */ /* 0x008fea000383ffff */
[----:B------:R-:W-:Y:S05]  /*9050*/  BRA `(.L_x_181) ;  /* 0xffffffbc00707947 */ /* 0x000fea000383ffff */
.L_x_84:
[----:B-1----:R-:W-:-:S07]  /*9060*/  MOV R0, UR7 ;  /* 0x0000000700007c02 */ /* 0x002fce0008000f00 */
.L_x_182:
[----:B-1----:R1:W3:Y:S02]  /*9070*/  SYNCS.PHASECHK.TRANS64.TRYWAIT P0, [R0+URZ+0xa8], R3 ;  /* 0x0000a803000075a7 */ /* 0x0022e400080011ff */
[----:B---3--:R-:W-:Y:S05]  /*9080*/  @!P0 NANOSLEEP.SYNCS 0x989680 ;  /* 0x009896800000895d */ /* 0x008fea0003900000 */
[----:B------:R-:W3:Y:S02]  /*9090*/  @!P0 SYNCS.PHASECHK.TRANS64 P0, [R0+URZ+0xa8], R3 ;  /* 0x0000a803000085a7 */ /* 0x000ee400080010ff */
[----:B---3--:R-:W-:Y:S05]  /*90a0*/  @!P0 BRA `(.L_x_182) ;  /* 0xfffffffc00f08947 */ /* 0x008fea000383ffff */
[----:B------:R-:W-:Y:S05]  /*90b0*/  BRA `(.L_x_183) ;  /* 0xffffffbc00607947 */ /* 0x000fea000383ffff */
.L_x_85:
[----:B-1----:R-:W-:-:S07]  /*90c0*/  MOV R0, UR7 ;  /* 0x0000000700007c02 */ /* 0x002fce0008000f00 */
.L_x_184:
[----:B-1----:R1:W3:Y:S02]  /*90d0*/  SYNCS.PHASECHK.TRANS64.TRYWAIT P0, [R0+URZ+0xb0], R3 ;  /* 0x0000b003000075a7 */ /* 0x0022e400080011ff */
[----:B---3--:R-:W-:Y:S05]  /*90e0*/  @!P0 NANOSLEEP.SYNCS 0x989680 ;  /* 0x009896800000895d */ /* 0x008fea0003900000 */
[----:B------:R-:W3:Y:S02]  /*90f0*/  @!P0 SYNCS.PHASECHK.TRANS64 P0, [R0+URZ+0xb0], R3 ;  /* 0x0000b003000085a7 */ /* 0x000ee400080010ff */
[----:B---3--:R-:W-:Y:S05]  /*9100*/  @!P0 BRA `(.L_x_184) ;  /* 0xfffffffc00f08947 */ /* 0x008fea000383ffff */
[----:B------:R-:W-:Y:S05]  /*9110*/  BRA `(.L_x_185) ;  /* 0xffffffbc00507947 */ /* 0x000fea000383ffff */
.L_x_87:
[----:B--2---:R2:W4:Y:S02]  /*9120*/  SYNCS.PHASECHK.TRANS64.TRYWAIT P0, [R0+URZ+0xd0], R3 ;  /* 0x0000d003000075a7 */ /* 0x00452400080011ff */
[----:B----4-:R-:W-:Y:S05]  /*9130*/  @!P0 NANOSLEEP.SYNCS 0x989680 ;  /* 0x009896800000895d */ /* 0x010fea0003900000 */
[----:B------:R-:W4:Y:S02]  /*9140*/  @!P0 SYNCS.PHASECHK.TRANS64 P0, [R0+URZ+0xd0], R3 ;  /* 0x0000d003000085a7 */ /* 0x000f2400080010ff */
[----:B----4-:R-:W-:Y:S05]  /*9150*/  @!P0 BRA `(.L_x_87) ;  /* 0xfffffffc00f08947 */ /* 0x010fea000383ffff */
[----:B------:R-:W-:Y:S05]  /*9160*/  BRA `(.L_x_186) ;  /* 0xffffffc000187947 */ /* 0x000fea000383ffff */
.L_x_98:
[----:B-1----:R-:W-:Y:S04]  /*9170*/  MOV R0, UR36 ;  /* 0x0000002400007c02 */ /* 0x002fe80008000f00 */
[----:B------:R1:W3:Y:S03]  /*9180*/  SYNCS.PHASECHK.TRANS64.TRYWAIT P1, [R0+URZ+0x80], R5 ;  /* 0x00008005000075a7 */ /* 0x0002e600080211ff */
[----:B---3--:R-:W-:Y:S05]  /*9190*/  @!P1 NANOSLEEP.SYNCS 0x989680 ;  /* 0x009896800000995d */ /* 0x008fea0003900000 */
[----:B------:R-:W3:Y:S02]  /*91a0*/  @!P1 SYNCS.PHASECHK.TRANS64 P1, [R0+URZ+0x80], R5 ;  /* 0x00008005000095a7 */ /* 0x000ee400080210ff */
[----:B---3--:R-:W-:Y:S05]  /*91b0*/  @!P1 BRA `(.L_x_98) ;  /* 0xfffffffc00ec9947 */ /* 0x008fea000383ffff */
[----:B------:R-:W-:Y:S05]  /*91c0*/  BRA `(.L_x_97) ;  /* 0xffffffcc00247947 */ /* 0x000fea000383ffff */
.L_x_100:
[----:B-1----:R1:W4:Y:S02]  /*91d0*/  SYNCS.PHASECHK.TRANS64.TRYWAIT P0, [R88+URZ+0xf0], R3 ;  /* 0x0000f003580075a7 */ /* 0x00232400080011ff */
[----:B----4-:R-:W-:Y:S05]  /*91e0*/  @!P0 NANOSLEEP.SYNCS 0x989680 ;  /* 0x009896800000895d */ /* 0x010fea0003900000 */
[----:B------:R-:W4:Y:S02]  /*91f0*/  @!P0 SYNCS.PHASECHK.TRANS64 P0, [R88+URZ+0xf0], R3 ;  /* 0x0000f003580085a7 */ /* 0x000f2400080010ff */
[----:B----4-:R-:W-:Y:S05]  /*9200*/  @!P0 BRA `(.L_x_100) ;  /* 0xfffffffc00f08947 */ /* 0x010fea000383ffff */
[----:B------:R-:W-:Y:S05]  /*9210*/  BRA `(.L_x_99) ;  /* 0xffffffcc004c7947 */ /* 0x000fea000383ffff */
.L_x_109:
[----:B-1----:R1:W2:Y:S02]  /*9220*/  SYNCS.PHASECHK.TRANS64.TRYWAIT P0, [R3+URZ+0x80], R0 ;  /* 0x00008000030075a7 */ /* 0x0022a400080011ff */
[----:B--2---:R-:W-:Y:S05]  /*9230*/  @!P0 NANOSLEEP.SYNCS 0x989680 ;  /* 0x009896800000895d */ /* 0x004fea0003900000 */
[----:B------:R-:W2:Y:S02]  /*9240*/  @!P0 SYNCS.PHASECHK.TRANS64 P0, [R3+URZ+0x80], R0 ;  /* 0x00008000030085a7 */ /* 0x000ea400080010ff */
[----:B--2---:R-:W-:Y:S05]  /*9250*/  @!P0 BRA `(.L_x_109) ;  /* 0xfffffffc00f08947 */ /* 0x004fea000383ffff */
[----:B------:R-:W-:Y:S05]  /*9260*/  BRA `(.L_x_108) ;  /* 0xffffffd400687947 */ /* 0x000fea000383ffff */
.L_x_117:
[----:B-1----:R1:W2:Y:S02]  /*9270*/  SYNCS.PHASECHK.TRANS64.TRYWAIT P0, [R92+URZ+0x80], R5 ;  /* 0x000080055c0075a7 */ /* 0x0022a400080011ff */
[----:B--2---:R-:W-:Y:S05]  /*9280*/  @!P0 NANOSLEEP.SYNCS 0x989680 ;  /* 0x009896800000895d */ /* 0x004fea0003900000 */
[----:B------:R-:W2:Y:S02]  /*9290*/  @!P0 SYNCS.PHASECHK.TRANS64 P0, [R92+URZ+0x80], R5 ;  /* 0x000080055c0085a7 */ /* 0x000ea400080010ff */
[----:B--2---:R-:W-:Y:S05]  /*92a0*/  @!P0 BRA `(.L_x_117) ;  /* 0xfffffffc00f08947 */ /* 0x004fea000383ffff */
[----:B------:R-:W-:Y:S05]  /*92b0*/  BRA `(.L_x_116) ;  /* 0xffffffdc00a87947 */ /* 0x000fea000383ffff */
.L_x_125:
[----:B-1----:R1:W2:Y:S02]  /*92c0*/  SYNCS.PHASECHK.TRANS64.TRYWAIT P0, [R92+URZ+0x80], R5 ;  /* 0x000080055c0075a7 */ /* 0x0022a400080011ff */
[----:B--2---:R-:W-:Y:S05]  /*92d0*/  @!P0 NANOSLEEP.SYNCS 0x989680 ;  /* 0x009896800000895d */ /* 0x004fea0003900000 */
[----:B------:R-:W2:Y:S02]  /*92e0*/  @!P0 SYNCS.PHASECHK.TRANS64 P0, [R92+URZ+0x80], R5 ;  /* 0x000080055c0085a7 */ /* 0x000ea400080010ff */
[----:B--2---:R-:W-:Y:S05]  /*92f0*/  @!P0 BRA `(.L_x_125) ;  /* 0xfffffffc00f08947 */ /* 0x004fea000383ffff */
[----:B------:R-:W-:Y:S05]  /*9300*/  BRA `(.L_x_124) ;  /* 0xffffffe400e87947 */ /* 0x000fea000383ffff */
        .weak           $__internal_0_$__cuda_sm10x_tcgen05_guardrail_trap_col_being_dealloced_not_returned_by_alloc
        .type           $__internal_0_$__cuda_sm10x_tcgen05_guardrail_trap_col_being_dealloced_not_returned_by_alloc,@function
        .size           $__internal_0_$__cuda_sm10x_tcgen05_guardrail_trap_col_being_dealloced_not_returned_by_alloc,($__internal_1_$__cuda_sm10x_tcgen05_guardrail_trap_phase_invalid_during_alloc - $__internal_0_$__cuda_sm10x_tcgen05_guardrail_trap_col_being_dealloced_not_returned_by_alloc)
$__internal_0_$__cuda_sm10x_tcgen05_guardrail_trap_col_being_dealloced_not_returned_by_alloc:
[----:B------:R-:W-:Y:S05]  /*9310*/  BPT.TRAP 0x1 ;  /* 0x000000040000795c */ /* 0x000fea0000300000 */
[----:B------:R-:W-:-:S04]  /*9320*/  HFMA2 R3, -RZ, RZ, 0, 0 ;  /* 0x00000000ff037431 */ /* 0x000fc800000001ff */
[----:B------:R-:W-:Y:S05]  /*9330*/  RET.REL.NODEC R2 `(_ZN7cutlass13device_kernelINS_4gemm6kernel13GemmUniversalIN4cute5tupleIJiiiiEEENS1_10collective13CollectiveMmaINS1_35MainloopSm100TmaUmmaWarpSpecializedILi8ELi2ELi4ENS5_IJNS4_1CILi1EEESB_SB_EEEEENS5_IJNSA_ILi128EEENSA_ILi64EEENSA_ILi32EEEEEENS_10tfloat32_tENS5_IJSB_llEEESI_NS5_IJlSB_lEEENS4_8TiledMMAINS4_8MMA_AtomIJNS4_17SM100_MMA_TF32_SSISI_SI_fLi128ELi64ELNS4_4UMMA5MajorE1ELSP_0ELNSO_7ScaleInE0ELSQ_0EEEEEENS4_6LayoutISC_NS5_IJNSA_ILi0EEESU_SU_EEEEENS5_IJNS4_10UnderscoreESX_SX_EEEEENS4_13SM90_TMA_LOADENS4_14ComposedLayoutINS4_7SwizzleILi2ELi5ELi2EEENS4_18smem_ptr_flag_bitsILi32EEENST_INS5_IJSG_NSA_ILi4EEEEEENS5_IJSB_SG_EEEEEEEvNS4_8identityES10_NS11_INS12_ILi3ELi4ELi3EEES15_NST_INS5_IJNSA_ILi8EEESG_EEENS5_IJSG_SB_EEEEEEEvS1B_EENS_8epilogue10collective18CollectiveEpilogueINS1J_23Sm100TmaWarpSpecializedILi4ELi2ELi16ELb1ELb0EEEJSH_NS5_IJNST_ISE_SB_EENST_INSA_ILi16EEESB_EEEEESI_SK_SI_SK_NS1J_6fusion15FusionCallbacksIS1N_NS1S_17LinearCombinationISI_fSI_fLNS_15FloatRoundStyleE2EEESH_S1R_JEEENS4_5SM1004TMEM4LOAD26SM100_TMEM_LOAD_32dp32b16xES10_NS11_INS12_ILi2ELi4ELi3EEES15_NST_INS5_IJS1D_S1P_EEENS5_IJS1P_SB_EEEEEEENS4_39AutoVectorizingCopyWithAssumedAlignmentILi128EEENS4_14SM90_TMA_STOREES26_S28_S28_EEEvvEEEEvNT_6ParamsE) ;  /* 0xffffff6c02307950 */ /* 0x000fea0003c3ffff */
        .weak           $__internal_1_$__cuda_sm10x_tcgen05_guardrail_trap_phase_invalid_during_alloc
        .type           $__internal_1_$__cuda_sm10x_tcgen05_guardrail_trap_phase_invalid_during_alloc,@function
        .size           $__internal_1_$__cuda_sm10x_tcgen05_guardrail_trap_phase_invalid_during_alloc,($__internal_2_$__cuda_sm10x_tcgen05_guardrail_trap_unallocated_columns_being_dealloced - $__internal_1_$__cuda_sm10x_tcgen05_guardrail_trap_phase_invalid_during_alloc)
$__internal_1_$__cuda_sm10x_tcgen05_guardrail_trap_phase_invalid_during_alloc:
[----:B------:R-:W-:Y:S05]  /*9340*/  BPT.TRAP 0x1 ;  /* 0x000000040000795c */ /* 0x000fea0000300000 */
[----:B------:R-:W-:-:S04]  /*9350*/  MOV R3, 0x0 ;  /* 0x0000000000037802 */ /* 0x000fc80000000f00 */
[----:B------:R-:W-:Y:S05]  /*9360*/  RET.REL.NODEC R2 `(_ZN7cutlass13device_kernelINS_4gemm6kernel13GemmUniversalIN4cute5tupleIJiiiiEEENS1_10collective13CollectiveMmaINS1_35MainloopSm100TmaUmmaWarpSpecializedILi8ELi2ELi4ENS5_IJNS4_1CILi1EEESB_SB_EEEEENS5_IJNSA_ILi128EEENSA_ILi64EEENSA_ILi32EEEEEENS_10tfloat32_tENS5_IJSB_llEEESI_NS5_IJlSB_lEEENS4_8TiledMMAINS4_8MMA_AtomIJNS4_17SM100_MMA_TF32_SSISI_SI_fLi128ELi64ELNS4_4UMMA5MajorE1ELSP_0ELNSO_7ScaleInE0ELSQ_0EEEEEENS4_6LayoutISC_NS5_IJNSA_ILi0EEESU_SU_EEEEENS5_IJNS4_10UnderscoreESX_SX_EEEEENS4_13SM90_TMA_LOADENS4_14ComposedLayoutINS4_7SwizzleILi2ELi5ELi2EEENS4_18smem_ptr_flag_bitsILi32EEENST_INS5_IJSG_NSA_ILi4EEEEEENS5_IJSB_SG_EEEEEEEvNS4_8identityES10_NS11_INS12_ILi3ELi4ELi3EEES15_NST_INS5_IJNSA_ILi8EEESG_EEENS5_IJSG_SB_EEEEEEEvS1B_EENS_8epilogue10collective18CollectiveEpilogueINS1J_23Sm100TmaWarpSpecializedILi4ELi2ELi16ELb1ELb0EEEJSH_NS5_IJNST_ISE_SB_EENST_INSA_ILi16EEESB_EEEEESI_SK_SI_SK_NS1J_6fusion15FusionCallbacksIS1N_NS1S_17LinearCombinationISI_fSI_fLNS_15FloatRoundStyleE2EEESH_S1R_JEEENS4_5SM1004TMEM4LOAD26SM100_TMEM_LOAD_32dp32b16xES10_NS11_INS12_ILi2ELi4ELi3EEES15_NST_INS5_IJS1D_S1P_EEENS5_IJS1P_SB_EEEEEEENS4_39AutoVectorizingCopyWithAssumedAlignmentILi128EEENS4_14SM90_TMA_STOREES26_S28_S28_EEEvvEEEEvNT_6ParamsE) ;  /* 0xffffff6c02247950 */ /* 0x000fea0003c3ffff */
        .weak           $__internal_2_$__cuda_sm10x_tcgen05_guardrail_trap_unallocated_columns_being_dealloced
        .type           $__internal_2_$__cuda_sm10x_tcgen05_guardrail_trap_unallocated_columns_being_dealloced,@function
        .size           $__internal_2_$__cuda_sm10x_tcgen05_guardrail_trap_unallocated_columns_being_dealloced,(.L_x_188 - $__internal_2_$__cuda_sm10x_tcgen05_guardrail_trap_unallocated_columns_being_dealloced)
$__internal_2_$__cuda_sm10x_tcgen05_guardrail_trap_unallocated_columns_being_dealloced:
[----:B------:R-:W-:Y:S05]  /*9370*/  BPT.TRAP 0x1 ;  /* 0x000000040000795c */ /* 0x000fea0000300000 */
[----:B------:R-:W-:-:S04]  /*9380*/  HFMA2 R3, -RZ, RZ, 0, 0 ;  /* 0x00000000ff037431 */ /* 0x000fc800000001ff */
[----:B------:R-:W-:Y:S05]  /*9390*/  RET.REL.NODEC R2 `(_ZN7cutlass13device_kernelINS_4gemm6kernel13GemmUniversalIN4cute5tupleIJiiiiEEENS1_10collective13CollectiveMmaINS1_35MainloopSm100TmaUmmaWarpSpecializedILi8ELi2ELi4ENS5_IJNS4_1CILi1EEESB_SB_EEEEENS5_IJNSA_ILi128EEENSA_ILi64EEENSA_ILi32EEEEEENS_10tfloat32_tENS5_IJSB_llEEESI_NS5_IJlSB_lEEENS4_8TiledMMAINS4_8MMA_AtomIJNS4_17SM100_MMA_TF32_SSISI_SI_fLi128ELi64ELNS4_4UMMA5MajorE1ELSP_0ELNSO_7ScaleInE0ELSQ_0EEEEEENS4_6LayoutISC_NS5_IJNSA_ILi0EEESU_SU_EEEEENS5_IJNS4_10UnderscoreESX_SX_EEEEENS4_13SM90_TMA_LOADENS4_14ComposedLayoutINS4_7SwizzleILi2ELi5ELi2EEENS4_18smem_ptr_flag_bitsILi32EEENST_INS5_IJSG_NSA_ILi4EEEEEENS5_IJSB_SG_EEEEEEEvNS4_8identityES10_NS11_INS12_ILi3ELi4ELi3EEES15_NST_INS5_IJNSA_ILi8EEESG_EEENS5_IJSG_SB_EEEEEEEvS1B_EENS_8epilogue10collective18CollectiveEpilogueINS1J_23Sm100TmaWarpSpecializedILi4ELi2ELi16ELb1ELb0EEEJSH_NS5_IJNST_ISE_SB_EENST_INSA_ILi16EEESB_EEEEESI_SK_SI_SK_NS1J_6fusion15FusionCallbacksIS1N_NS1S_17LinearCombinationISI_fSI_fLNS_15FloatRoundStyleE2EEESH_S1R_JEEENS4_5SM1004TMEM4LOAD26SM100_TMEM_LOAD_32dp32b16xES10_NS11_INS12_ILi2ELi4ELi3EEES15_NST_INS5_IJS1D_S1P_EEENS5_IJS1P_SB_EEEEEEENS4_39AutoVectorizingCopyWithAssumedAlignmentILi128EEENS4_14SM90_TMA_STOREES26_S28_S28_EEEvvEEEEvNT_6ParamsE) ;  /* 0xffffff6c02187950 */ /* 0x000fea0003c3ffff */
.L_x_187:
[----:B------:R-:W-:-:S00]  /*93a0*/  BRA `(.L_x_187) ;  /* 0xfffffffc00fc7947 */ /* 0x000fc0000383ffff */
[----:B------:R-:W-:-:S00]  /*93b0*/  NOP ;  /* 0x0000000000007918 */ /* 0x000fc00000000000 */
        /* <DEDUP_REMOVED lines=12> */
.L_x_188:


//--------------------- .nv.global.init           --------------------------
	.section	.nv.global.init,"aw",@progbits
.nv.global.init:
	.type		$str$27,@object
	.size		$str$27,($str$28 - $str$27)
$str$27:
        /*0000*/ 	.byte	0x28, 0x61, 0x64, 0x64, 0x72, 0x65, 0x73, 0x73, 0x20, 0x26, 0x20, 0x6d, 0x61, 0x73, 0x6b, 0x29
        /*0010*/ 	.byte	0x20, 0x3d, 0x3d, 0x20, 0x30, 0x00
	.type		$str$28,@object
	.size		$str$28,($str$26 - $str$28)
$str$28:
        /*0016*/ 	.byte	0x2f, 0x74, 0x6d, 0x70, 0x2f, 0x63, 0x75, 0x74, 0x6c, 0x61, 0x73, 0x73, 0x5f, 0x73, 0x77, 0x65
        /*0026*/ 	.byte	0x65, 0x70, 0x5f, 0x73, 0x72, 0x63, 0x2f, 0x69, 0x6e, 0x63, 0x6c, 0x75, 0x64, 0x65, 0x2f, 0x63
        /*0036*/ 	.byte	0x75, 0x74, 0x65, 0x2f, 0x70, 0x6f, 0x69, 0x6e, 0x74, 0x65, 0x72, 0x5f, 0x66, 0x6c, 0x61, 0x67
        /*0046*/ 	.byte	0x67, 0x65, 0x64, 0x2e, 0x68, 0x70, 0x70, 0x00
	.type		$str$26,@object
	.size		$str$26,($str$25 - $str$26)
$str$26:
        /*004e*/ 	.byte	0x2f, 0x74, 0x6d, 0x70, 0x2f, 0x63, 0x75, 0x74, 0x6c, 0x61, 0x73, 0x73, 0x5f, 0x73, 0x77, 0x65
        /*005e*/ 	.byte	0x65, 0x70, 0x5f, 0x73, 0x72, 0x63, 0x2f, 0x69, 0x6e, 0x63, 0x6c, 0x75, 0x64, 0x65, 0x2f, 0x63
        /*006e*/ 	.byte	0x75, 0x74, 0x65, 0x2f, 0x61, 0x74, 0x6f, 0x6d, 0x2f, 0x63, 0x6f, 0x70, 0x79, 0x5f, 0x74, 0x72
        /*007e*/ 	.byte	0x61, 0x69, 0x74, 0x73, 0x5f, 0x73, 0x6d, 0x31, 0x30, 0x30, 0x2e, 0x68, 0x70, 0x70, 0x00
	.type		$str$25,@object
	.size		$str$25,(__unnamed_1 - $str$25)
$str$25:
        /*008d*/ 	.byte	0x28, 0x28, 0x75, 0x69, 0x6e, 0x74, 0x33, 0x32, 0x5f, 0x74, 0x28, 0x74, 0x68, 0x72, 0x65, 0x61
        /*009d*/ 	.byte	0x64, 0x49, 0x64, 0x78, 0x2e, 0x78, 0x29, 0x20, 0x2f, 0x20, 0x33, 0x32, 0x29, 0x20, 0x25, 0x20
        /*00ad*/ 	.byte	0x34, 0x29, 0x20, 0x3d, 0x3d, 0x20, 0x28, 0x28, 0x28, 0x74, 0x6d, 0x65, 0x6d, 0x5f, 0x61, 0x64
        /*00bd*/ 	.byte	0x64, 0x72, 0x20, 0x3e, 0x3e, 0x20, 0x31, 0x36, 0x29, 0x20, 0x2f, 0x20, 0x33, 0x32, 0x29, 0x20
        /*00cd*/ 	.byte	0x25, 0x20, 0x34, 0x29, 0x00
	.type		__unnamed_1,@object
	.size		__unnamed_1,(__unnamed_2 - __unnamed_1)
__unnamed_1:
        /*00d2*/ 	.byte	0x61, 0x75, 0x74, 0x6f, 0x20, 0x63, 0x75, 0x74, 0x65, 0x3a, 0x3a, 0x61, 0x73, 0x5f, 0x70, 0x6f
        /* <DEDUP_REMOVED lines=24> */
        /*0262*/ 	.byte	0x32, 0x30, 0x34, 0x38, 0x3e, 0x3e, 0x3e, 0x3e, 0x5d, 0x00
	.type		__unnamed_2,@object
	.size		__unnamed_2,(.L_2 - __unnamed_2)
__unnamed_2:
        /* <DEDUP_REMOVED lines=42> */
        /*050c*/ 	.byte	0x3e, 0x5d, 0x00
.L_2:


//--------------------- .nv.shared._ZN7cutlass13device_kernelINS_4gemm6kernel13GemmUniversalIN4cute5tupleIJiiiiEEENS1_10collective13CollectiveMmaINS1_35MainloopSm100TmaUmmaWarpSpecializedILi8ELi2ELi4ENS5_IJNS4_1CILi1EEESB_SB_EEEEENS5_IJNSA_ILi128EEENSA_ILi64EEENSA_ILi32EEEEEENS_10tfloat32_tENS5_IJSB_llEEESI_NS5_IJlSB_lEEENS4_8TiledMMAINS4_8MMA_AtomIJNS4_17SM100_MMA_TF32_SSISI_SI_fLi128ELi64ELNS4_4UMMA5MajorE1ELSP_0ELNSO_7ScaleInE0ELSQ_0EEEEEENS4_6LayoutISC_NS5_IJNSA_ILi0EEESU_SU_EEEEENS5_IJNS4_10UnderscoreESX_SX_EEEEENS4_13SM90_TMA_LOADENS4_14ComposedLayoutINS4_7SwizzleILi2ELi5ELi2EEENS4_18smem_ptr_flag_bitsILi32EEENST_INS5_IJSG_NSA_ILi4EEEEEENS5_IJSB_SG_EEEEEEEvNS4_8identityES10_NS11_INS12_ILi3ELi4ELi3EEES15_NST_INS5_IJNSA_ILi8EEESG_EEENS5_IJSG_SB_EEEEEEEvS1B_EENS_8epilogue10collective18CollectiveEpilogueINS1J_23Sm100TmaWarpSpecializedILi4ELi2ELi16ELb1ELb0EEEJSH_NS5_IJNST_ISE_SB_EENST_INSA_ILi16EEESB_EEEEESI_SK_SI_SK_NS1J_6fusion15FusionCallbacksIS1N_NS1S_17LinearCombinationISI_fSI_fLNS_15FloatRoundStyleE2EEESH_S1R_JEEENS4_5SM1004TMEM4LOAD26SM100_TMEM_LOAD_32dp32b16xES10_NS11_INS12_ILi2ELi4ELi3EEES15_NST_INS5_IJS1D_S1P_EEENS5_IJS1P_SB_EEEEEEENS4_39AutoVectorizingCopyWithAssumedAlignmentILi128EEENS4_14SM90_TMA_STOREES26_S28_S28_EEEvvEEEEvNT_6ParamsE --------------------------
	.section	.nv.shared._ZN7cutlass13device_kernelINS_4gemm6kernel13GemmUniversalIN4cute5tupleIJiiiiEEENS1_10collective13CollectiveMmaINS1_35MainloopSm100TmaUmmaWarpSpecializedILi8ELi2ELi4ENS5_IJNS4_1CILi1EEESB_SB_EEEEENS5_IJNSA_ILi128EEENSA_ILi64EEENSA_ILi32EEEEEENS_10tfloat32_tENS5_IJSB_llEEESI_NS5_IJlSB_lEEENS4_8TiledMMAINS4_8MMA_AtomIJNS4_17SM100_MMA_TF32_SSISI_SI_fLi128ELi64ELNS4_4UMMA5MajorE1ELSP_0ELNSO_7ScaleInE0ELSQ_0EEEEEENS4_6LayoutISC_NS5_IJNSA_ILi0EEESU_SU_EEEEENS5_IJNS4_10UnderscoreESX_SX_EEEEENS4_13SM90_TMA_LOADENS4_14ComposedLayoutINS4_7SwizzleILi2ELi5ELi2EEENS4_18smem_ptr_flag_bitsILi32EEENST_INS5_IJSG_NSA_ILi4EEEEEENS5_IJSB_SG_EEEEEEEvNS4_8identityES10_NS11_INS12_ILi3ELi4ELi3EEES15_NST_INS5_IJNSA_ILi8EEESG_EEENS5_IJSG_SB_EEEEEEEvS1B_EENS_8epilogue10collective18CollectiveEpilogueINS1J_23Sm100TmaWarpSpecializedILi4ELi2ELi16ELb1ELb0EEEJSH_NS5_IJNST_ISE_SB_EENST_INSA_ILi16EEESB_EEEEESI_SK_SI_SK_NS1J_6fusion15FusionCallbacksIS1N_NS1S_17LinearCombinationISI_fSI_fLNS_15FloatRoundStyleE2EEESH_S1R_JEEENS4_5SM1004TMEM4LOAD26SM100_TMEM_LOAD_32dp32b16xES10_NS11_INS12_ILi2ELi4ELi3EEES15_NST_INS5_IJS1D_S1P_EEENS5_IJS1P_SB_EEEEEEENS4_39AutoVectorizingCopyWithAssumedAlignmentILi128EEENS4_14SM90_TMA_STOREES26_S28_S28_EEEvvEEEEvNT_6ParamsE,"aw",@nobits
	.sectionflags	@""
	.align	16
	.zero		1024


//--------------------- .nv.shared.reserved.0     --------------------------
	.section	.nv.shared.reserved.0,"aw",@nobits
	.weak		__nv_reservedSMEM_offset_0_alias
	.size		__nv_reservedSMEM_offset_0_alias, 0, 64
	.other		__nv_reservedSMEM_offset_0_alias,@"STO_CUDA_RESERVED_SHARED STV_DEFAULT"
__nv_reservedSMEM_offset_0_alias:
	.zero		0
.nv.shared.reserved.0:
	.zero		64
	.weak		__nv_reservedSMEM_tcgen05_partition
	.type		__nv_reservedSMEM_tcgen05_partition,@object
	.size		__nv_reservedSMEM_tcgen05_partition,(.L_0 - __nv_reservedSMEM_tcgen05_partition)
__nv_reservedSMEM_tcgen05_partition:
	.zero		32
.L_0:


//--------------------- .nv.global                --------------------------
	.section	.nv.global,"aw",@nobits
.nv.global:
	.type		_ZN40_INTERNAL_074d2e05_4_k_cu_38efd0dd_391014cute1_E,@object
	.size		_ZN40_INTERNAL_074d2e05_4_k_cu_38efd0dd_391014cute1_E,(_ZN40_INTERNAL_074d2e05_4_k_cu_38efd0dd_391014cuda3std3__45__cpo6cbeginE - _ZN40_INTERNAL_074d2e05_4_k_cu_38efd0dd_391014cute1_E)
_ZN40_INTERNAL_074d2e05_4_k_cu_38efd0dd_391014cute1_E:
	.zero		1
	.type		_ZN40_INTERNAL_074d2e05_4_k_cu_38efd0dd_391014cuda3std3__45__cpo6cbeginE,@object
	.size		_ZN40_INTERNAL_074d2e05_4_k_cu_38efd0dd_391014cuda3std3__45__cpo6cbeginE,(_ZN40_INTERNAL_074d2e05_4_k_cu_38efd0dd_391014cuda3std3__48in_placeE - _ZN40_INTERNAL_074d2e05_4_k_cu_38efd0dd_391014cuda3std3__45__cpo6cbeginE)
_ZN40_INTERNAL_074d2e05_4_k_cu_38efd0dd_391014cuda3std3__45__cpo6cbeginE:
	.zero		1
	.type		_ZN40_INTERNAL_074d2e05_4_k_cu_38efd0dd_391014cuda3std3__48in_placeE,@object
	.size		_ZN40_INTERNAL_074d2e05_4_k_cu_38efd0dd_391014cuda3std3__48in_placeE,(_ZN40_INTERNAL_074d2e05_4_k_cu_38efd0dd_391014cuda3std6ranges3__45__cpo9iter_moveE - _ZN40_INTERNAL_074d2e05_4_k_cu_38efd0dd_391014cuda3std3__48in_placeE)
_ZN40_INTERNAL_074d2e05_4_k_cu_38efd0dd_391014cuda3std3__48in_placeE:
	.zero		1
	.type		_ZN40_INTERNAL_074d2e05_4_k_cu_38efd0dd_391014cuda3std6ranges3__45__cpo9iter_moveE,@object
	.size		_ZN40_INTERNAL_074d2e05_4_k_cu_38efd0dd_391014cuda3std6ranges3__45__cpo9iter_moveE,(_ZN40_INTERNAL_074d2e05_4_k_cu_38efd0dd_391014cuda3std3__45__cpo5beginE - _ZN40_INTERNAL_074d2e05_4_k_cu_38efd0dd_391014cuda3std6ranges3__45__cpo9iter_moveE)
_ZN40_INTERNAL_074d2e05_4_k_cu_38efd0dd_391014cuda3std6ranges3__45__cpo9iter_moveE:
	.zero		1
	.type		_ZN40_INTERNAL_074d2e05_4_k_cu_38efd0dd_391014cuda3std3__45__cpo5beginE,@object
	.size		_ZN40_INTERNAL_074d2e05_4_k_cu_38efd0dd_391014cuda3std3__45__cpo5beginE,(_ZN40_INTERNAL_074d2e05_4_k_cu_38efd0dd_391014cuda3std3__442_GLOBAL__N__074d2e05_4_k_cu_38efd0dd_391016ignoreE - _ZN40_INTERNAL_074d2e05_4_k_cu_38efd0dd_391014cuda3std3__45__cpo5beginE)
_ZN40_INTERNAL_074d2e05_4_k_cu_38efd0dd_391014cuda3std3__45__cpo5beginE:
	.zero		1
	.type		_ZN40_INTERNAL_074d2e05_4_k_cu_38efd0dd_391014cuda3std3__442_GLOBAL__N__074d2e05_4_k_cu_38efd0dd_391016ignoreE,@object
	.size		_ZN40_INTERNAL_074d2e05_4_k_cu_38efd0dd_391014cuda3std3__442_GLOBAL__N__074d2e05_4_k_cu_38efd0dd_391016ignoreE,(_ZN40_INTERNAL_074d2e05_4_k_cu_38efd0dd_391014cute7productE - _ZN40_INTERNAL_074d2e05_4_k_cu_38efd0dd_391014cuda3std3__442_GLOBAL__N__074d2e05_4_k_cu_38efd0dd_391016ignoreE)
_ZN40_INTERNAL_074d2e05_4_k_cu_38efd0dd_391014cuda3std3__442_GLOBAL__N__074d2e05_4_k_cu_38efd0dd_391016ignoreE:
	.zero		1
	.type		_ZN40_INTERNAL_074d2e05_4_k_cu_38efd0dd_391014cute7productE,@object
	.size		_ZN40_INTERNAL_074d2e05_4_k_cu_38efd0dd_391014cute7productE,(_ZN40_INTERNAL_074d2e05_4_k_cu_38efd0dd_391014cuda3std3__45__cpo3endE - _ZN40_INTERNAL_074d2e05_4_k_cu_38efd0dd_391014cute7productE)
_ZN40_INTERNAL_074d2e05_4_k_cu_38efd0dd_391014cute7productE:
	.zero		1
	.type		_ZN40_INTERNAL_074d2e05_4_k_cu_38efd0dd_391014cuda3std3__45__cpo3endE,@object
	.size		_ZN40_INTERNAL_074d2e05_4_k_cu_38efd0dd_391014cuda3std3__45__cpo3endE,(_ZN40_INTERNAL_074d2e05_4_k_cu_38efd0dd_391014cuda3std3__419piecewise_constructE - _ZN40_INTERNAL_074d2e05_4_k_cu_38efd0dd_391014cuda3std3__45__cpo3endE)
_ZN40_INTERNAL_074d2e05_4_k_cu_38efd0dd_391014cuda3std3__45__cpo3endE:
	.zero		1
	.type		_ZN40_INTERNAL_074d2e05_4_k_cu_38efd0dd_391014cuda3std3__419piecewise_constructE,@object
	.size		_ZN40_INTERNAL_074d2e05_4_k_cu_38efd0dd_391014cuda3std3__419piecewise_constructE,(_ZN40_INTERNAL_074d2e05_4_k_cu_38efd0dd_391014cuda3std3__45__cpo4cendE - _ZN40_INTERNAL_074d2e05_4_k_cu_38efd0dd_391014cuda3std3__419piecewise_constructE)
_ZN40_INTERNAL_074d2e05_4_k_cu_38efd0dd_391014cuda3std3__419piecewise_constructE:
	.zero		1
	.type		_ZN40_INTERNAL_074d2e05_4_k_cu_38efd0dd_391014cuda3std3__45__cpo4cendE,@object
	.size		_ZN40_INTERNAL_074d2e05_4_k_cu_38efd0dd_391014cuda3std3__45__cpo4cendE,(_ZN40_INTERNAL_074d2e05_4_k_cu_38efd0dd_391014cuda3std6ranges3__45__cpo4swapE - _ZN40_INTERNAL_074d2e05_4_k_cu_38efd0dd_391014cuda3std3__45__cpo4cendE)
_ZN40_INTERNAL_074d2e05_4_k_cu_38efd0dd_391014cuda3std3__45__cpo4cendE:
	.zero		1
	.type		_ZN40_INTERNAL_074d2e05_4_k_cu_38efd0dd_391014cuda3std6ranges3__45__cpo4swapE,@object
	.size		_ZN40_INTERNAL_074d2e05_4_k_cu_38efd0dd_391014cuda3std6ranges3__45__cpo4swapE,(.L_10 - _ZN40_INTERNAL_074d2e05_4_k_cu_38efd0dd_391014cuda3std6ranges3__45__cpo4swapE)
_ZN40_INTERNAL_074d2e05_4_k_cu_38efd0dd_391014cuda3std6ranges3__45__cpo4swapE:
	.zero		1
.L_10:


//--------------------- .nv.constant0._ZN7cutlass13device_kernelINS_4gemm6kernel13GemmUniversalIN4cute5tupleIJiiiiEEENS1_10collective13CollectiveMmaINS1_35MainloopSm100TmaUmmaWarpSpecializedILi8ELi2ELi4ENS5_IJNS4_1CILi1EEESB_SB_EEEEENS5_IJNSA_ILi128EEENSA_ILi64EEENSA_ILi32EEEEEENS_10tfloat32_tENS5_IJSB_llEEESI_NS5_IJlSB_lEEENS4_8TiledMMAINS4_8MMA_AtomIJNS4_17SM100_MMA_TF32_SSISI_SI_fLi128ELi64ELNS4_4UMMA5MajorE1ELSP_0ELNSO_7ScaleInE0ELSQ_0EEEEEENS4_6LayoutISC_NS5_IJNSA_ILi0EEESU_SU_EEEEENS5_IJNS4_10UnderscoreESX_SX_EEEEENS4_13SM90_TMA_LOADENS4_14ComposedLayoutINS4_7SwizzleILi2ELi5ELi2EEENS4_18smem_ptr_flag_bitsILi32EEENST_INS5_IJSG_NSA_ILi4EEEEEENS5_IJSB_SG_EEEEEEEvNS4_8identityES10_NS11_INS12_ILi3ELi4ELi3EEES15_NST_INS5_IJNSA_ILi8EEESG_EEENS5_IJSG_SB_EEEEEEEvS1B_EENS_8epilogue10collective18CollectiveEpilogueINS1J_23Sm100TmaWarpSpecializedILi4ELi2ELi16ELb1ELb0EEEJSH_NS5_IJNST_ISE_SB_EENST_INSA_ILi16EEESB_EEEEESI_SK_SI_SK_NS1J_6fusion15FusionCallbacksIS1N_NS1S_17LinearCombinationISI_fSI_fLNS_15FloatRoundStyleE2EEESH_S1R_JEEENS4_5SM1004TMEM4LOAD26SM100_TMEM_LOAD_32dp32b16xES10_NS11_INS12_ILi2ELi4ELi3EEES15_NST_INS5_IJS1D_S1P_EEENS5_IJS1P_SB_EEEEEEENS4_39AutoVectorizingCopyWithAssumedAlignmentILi128EEENS4_14SM90_TMA_STOREES26_S28_S28_EEEvvEEEEvNT_6ParamsE --------------------------
	.section	.nv.constant0._ZN7cutlass13device_kernelINS_4gemm6kernel13GemmUniversalIN4cute5tupleIJiiiiEEENS1_10collective13CollectiveMmaINS1_35MainloopSm100TmaUmmaWarpSpecializedILi8ELi2ELi4ENS5_IJNS4_1CILi1EEESB_SB_EEEEENS5_IJNSA_ILi128EEENSA_ILi64EEENSA_ILi32EEEEEENS_10tfloat32_tENS5_IJSB_llEEESI_NS5_IJlSB_lEEENS4_8TiledMMAINS4_8MMA_AtomIJNS4_17SM100_MMA_TF32_SSISI_SI_fLi128ELi64ELNS4_4UMMA5MajorE1ELSP_0ELNSO_7ScaleInE0ELSQ_0EEEEEENS4_6LayoutISC_NS5_IJNSA_ILi0EEESU_SU_EEEEENS5_IJNS4_10UnderscoreESX_SX_EEEEENS4_13SM90_TMA_LOADENS4_14ComposedLayoutINS4_7SwizzleILi2ELi5ELi2EEENS4_18smem_ptr_flag_bitsILi32EEENST_INS5_IJSG_NSA_ILi4EEEEEENS5_IJSB_SG_EEEEEEEvNS4_8identityES10_NS11_INS12_ILi3ELi4ELi3EEES15_NST_INS5_IJNSA_ILi8EEESG_EEENS5_IJSG_SB_EEEEEEEvS1B_EENS_8epilogue10collective18CollectiveEpilogueINS1J_23Sm100TmaWarpSpecializedILi4ELi2ELi16ELb1ELb0EEEJSH_NS5_IJNST_ISE_SB_EENST_INSA_ILi16EEESB_EEEEESI_SK_SI_SK_NS1J_6fusion15FusionCallbacksIS1N_NS1S_17LinearCombinationISI_fSI_fLNS_15FloatRoundStyleE2EEESH_S1R_JEEENS4_5SM1004TMEM4LOAD26SM100_TMEM_LOAD_32dp32b16xES10_NS11_INS12_ILi2ELi4ELi3EEES15_NST_INS5_IJS1D_S1P_EEENS5_IJS1P_SB_EEEEEEENS4_39AutoVectorizingCopyWithAssumedAlignmentILi128EEENS4_14SM90_TMA_STOREES26_S28_S28_EEEvvEEEEvNT_6ParamsE,"a",@progbits
	.sectionflags	@""
	.align	4
.nv.constant0._ZN7cutlass13device_kernelINS_4gemm6kernel13GemmUniversalIN4cute5tupleIJiiiiEEENS1_10collective13CollectiveMmaINS1_35MainloopSm100TmaUmmaWarpSpecializedILi8ELi2ELi4ENS5_IJNS4_1CILi1EEESB_SB_EEEEENS5_IJNSA_ILi128EEENSA_ILi64EEENSA_ILi32EEEEEENS_10tfloat32_tENS5_IJSB_llEEESI_NS5_IJlSB_lEEENS4_8TiledMMAINS4_8MMA_AtomIJNS4_17SM100_MMA_TF32_SSISI_SI_fLi128ELi64ELNS4_4UMMA5MajorE1ELSP_0ELNSO_7ScaleInE0ELSQ_0EEEEEENS4_6LayoutISC_NS5_IJNSA_ILi0EEESU_SU_EEEEENS5_IJNS4_10UnderscoreESX_SX_EEEEENS4_13SM90_TMA_LOADENS4_14ComposedLayoutINS4_7SwizzleILi2ELi5ELi2EEENS4_18smem_ptr_flag_bitsILi32EEENST_INS5_IJSG_NSA_ILi4EEEEEENS5_IJSB_SG_EEEEEEEvNS4_8identityES10_NS11_INS12_ILi3ELi4ELi3EEES15_NST_INS5_IJNSA_ILi8EEESG_EEENS5_IJSG_SB_EEEEEEEvS1B_EENS_8epilogue10collective18CollectiveEpilogueINS1J_23Sm100TmaWarpSpecializedILi4ELi2ELi16ELb1ELb0EEEJSH_NS5_IJNST_ISE_SB_EENST_INSA_ILi16EEESB_EEEEESI_SK_SI_SK_NS1J_6fusion15FusionCallbacksIS1N_NS1S_17LinearCombinationISI_fSI_fLNS_15FloatRoundStyleE2EEESH_S1R_JEEENS4_5SM1004TMEM4LOAD26SM100_TMEM_LOAD_32dp32b16xES10_NS11_INS12_ILi2ELi4ELi3EEES15_NST_INS5_IJS1D_S1P_EEENS5_IJS1P_SB_EEEEEEENS4_39AutoVectorizingCopyWithAssumedAlignmentILi128EEENS4_14SM90_TMA_STOREES26_S28_S28_EEEvvEEEEvNT_6ParamsE:
	.zero		2944


//--------------------- SYMBOLS --------------------------

	.type		.nv.reservedSmem.offset0,@object
	.size		.nv.reservedSmem.offset0,0x4
	.type		.nv.reservedSmem.cap,@object
	.size		.nv.reservedSmem.cap,0x4
	.type		__assertfail,@function
